	.headerflags	@"EF_CUDA_TEXMODE_UNIFIED EF_CUDA_64BIT_ADDRESS EF_CUDA_ACCELERATORS EF_CUDA_SM90 EF_CUDA_VIRTUAL_SM(EF_CUDA_SM90)"
	.elftype	@"ET_EXEC"


//--------------------- .nv.info                  --------------------------
	.section	.nv.info,"",@"SHT_CUDA_INFO"
	.align	4


	//----- nvinfo : EIATTR_REGCOUNT
	.align		4
        /*0000*/ 	.byte	0x04, 0x2f
        /*0002*/ 	.short	(.L_1 - .L_0)
	.align		4
.L_0:
        /*0004*/ 	.word	index@(triton_poi_fused_cat_30)
        /*0008*/ 	.word	0x0000002c


	//----- nvinfo : EIATTR_MIN_STACK_SIZE
	.align		4
.L_1:
        /*000c*/ 	.byte	0x04, 0x12
        /*000e*/ 	.short	(.L_3 - .L_2)
	.align		4
.L_2:
        /*0010*/ 	.word	index@(triton_poi_fused_cat_30)
        /*0014*/ 	.word	0x00000000


	//----- nvinfo : EIATTR_FRAME_SIZE
	.align		4
.L_3:
        /*0018*/ 	.byte	0x04, 0x11
        /*001a*/ 	.short	(.L_5 - .L_4)
	.align		4
.L_4:
        /*001c*/ 	.word	index@(triton_poi_fused_cat_30)
        /*0020*/ 	.word	0x00000000


	//----- nvinfo : EIATTR_MIN_STACK_SIZE
	.align		4
.L_5:
        /*0024*/ 	.byte	0x04, 0x12
        /*0026*/ 	.short	(.L_7 - .L_6)
	.align		4
.L_6:
        /*0028*/ 	.word	index@(triton_poi_fused_cat_30)
        /*002c*/ 	.word	0x00000000
.L_7:


//--------------------- .nv.info.triton_poi_fused_cat_30 --------------------------
	.section	.nv.info.triton_poi_fused_cat_30,"",@"SHT_CUDA_INFO"
	.sectionflags	@""
	.align	4


	//----- nvinfo : EIATTR_CUDA_API_VERSION
	.align		4
        /*0000*/ 	.byte	0x04, 0x37
        /*0002*/ 	.short	(.L_9 - .L_8)
.L_8:
        /*0004*/ 	.word	0x0000007c


	//----- nvinfo : EIATTR_KPARAM_INFO
	.align		4
.L_9:
        /*0008*/ 	.byte	0x04, 0x17
        /*000a*/ 	.short	(.L_11 - .L_10)
.L_10:
        /*000c*/ 	.word	0x00000000
        /*0010*/ 	.short	0x0009
        /*0012*/ 	.short	0x0048
        /*0014*/ 	.byte	0x00, 0xf0, 0x11, 0x00


	//----- nvinfo : EIATTR_KPARAM_INFO
	.align		4
.L_11:
        /*0018*/ 	.byte	0x04, 0x17
        /*001a*/ 	.short	(.L_13 - .L_12)
.L_12:
        /*001c*/ 	.word	0x00000000
        /*0020*/ 	.short	0x0008
        /*0022*/ 	.short	0x0040
        /*0024*/ 	.byte	0x00, 0xf4, 0x21, 0x00


	//----- nvinfo : EIATTR_KPARAM_INFO
	.align		4
.L_13:
        /*0028*/ 	.byte	0x04, 0x17
        /*002a*/ 	.short	(.L_15 - .L_14)
.L_14:
        /*002c*/ 	.word	0x00000000
        /*0030*/ 	.short	0x0007
        /*0032*/ 	.short	0x0038
        /*0034*/ 	.byte	0x00, 0xf4, 0x21, 0x00


	//----- nvinfo : EIATTR_KPARAM_INFO
	.align		4
.L_15:
        /*0038*/ 	.byte	0x04, 0x17
        /*003a*/ 	.short	(.L_17 - .L_16)
.L_16:
        /*003c*/ 	.word	0x00000000
        /*0040*/ 	.short	0x0006
        /*0042*/ 	.short	0x0030
        /*0044*/ 	.byte	0x00, 0xf4, 0x21, 0x00


	//----- nvinfo : EIATTR_KPARAM_INFO
	.align		4
.L_17:
        /*0048*/ 	.byte	0x04, 0x17
        /*004a*/ 	.short	(.L_19 - .L_18)
.L_18:
        /*004c*/ 	.word	0x00000000
        /*0050*/ 	.short	0x0005
        /*0052*/ 	.short	0x0028
        /*0054*/ 	.byte	0x00, 0xf4, 0x21, 0x00


	//----- nvinfo : EIATTR_KPARAM_INFO
	.align		4
.L_19:
        /*0058*/ 	.byte	0x04, 0x17
        /*005a*/ 	.short	(.L_21 - .L_20)
.L_20:
        /*005c*/ 	.word	0x00000000
        /*0060*/ 	.short	0x0004
        /*0062*/ 	.short	0x0020
        /*0064*/ 	.byte	0x00, 0xf4, 0x21, 0x00


	//----- nvinfo : EIATTR_KPARAM_INFO
	.align		4
.L_21:
        /*0068*/ 	.byte	0x04, 0x17
        /*006a*/ 	.short	(.L_23 - .L_22)
.L_22:
        /*006c*/ 	.word	0x00000000
        /*0070*/ 	.short	0x0003
        /*0072*/ 	.short	0x0018
        /*0074*/ 	.byte	0x00, 0xf4, 0x21, 0x00


	//----- nvinfo : EIATTR_KPARAM_INFO
	.align		4
.L_23:
        /*0078*/ 	.byte	0x04, 0x17
        /*007a*/ 	.short	(.L_25 - .L_24)
.L_24:
        /*007c*/ 	.word	0x00000000
        /*0080*/ 	.short	0x0002
        /*0082*/ 	.short	0x0010
        /*0084*/ 	.byte	0x00, 0xf4, 0x21, 0x00


	//----- nvinfo : EIATTR_KPARAM_INFO
	.align		4
.L_25:
        /*0088*/ 	.byte	0x04, 0x17
        /*008a*/ 	.short	(.L_27 - .L_26)
.L_26:
        /*008c*/ 	.word	0x00000000
        /*0090*/ 	.short	0x0001
        /*0092*/ 	.short	0x0008
        /*0094*/ 	.byte	0x00, 0xf4, 0x21, 0x00


	//----- nvinfo : EIATTR_KPARAM_INFO
	.align		4
.L_27:
        /*0098*/ 	.byte	0x04, 0x17
        /*009a*/ 	.short	(.L_29 - .L_28)
.L_28:
        /*009c*/ 	.word	0x00000000
        /*00a0*/ 	.short	0x0000
        /*00a2*/ 	.short	0x0000
        /*00a4*/ 	.byte	0x00, 0xf4, 0x21, 0x00


	//----- nvinfo : EIATTR_SPARSE_MMA_MASK
	.align		4
.L_29:
        /*00a8*/ 	.byte	0x03, 0x50
        /*00aa*/ 	.short	0x0000


	//----- nvinfo : EIATTR_MAXREG_COUNT
	.align		4
        /*00ac*/ 	.byte	0x03, 0x1b
        /*00ae*/ 	.short	0x00ff


	//----- nvinfo : EIATTR_EXIT_INSTR_OFFSETS
	.align		4
        /*00b0*/ 	.byte	0x04, 0x1c
        /*00b2*/ 	.short	(.L_31 - .L_30)


	//   ....[0]....
.L_30:
        /*00b4*/ 	.word	0x00001d90


	//----- nvinfo : EIATTR_REQNTID
	.align		4
.L_31:
        /*00b8*/ 	.byte	0x04, 0x10
        /*00ba*/ 	.short	(.L_33 - .L_32)
.L_32:
        /*00bc*/ 	.word	0x00000080
        /*00c0*/ 	.word	0x00000001
        /*00c4*/ 	.word	0x00000001


	//----- nvinfo : EIATTR_CBANK_PARAM_SIZE
	.align		4
.L_33:
        /*00c8*/ 	.byte	0x03, 0x19
        /*00ca*/ 	.short	0x004c


	//----- nvinfo : EIATTR_PARAM_CBANK
	.align		4
        /*00cc*/ 	.byte	0x04, 0x0a
        /*00ce*/ 	.short	(.L_35 - .L_34)
	.align		4
.L_34:
        /*00d0*/ 	.word	index@(.nv.constant0.triton_poi_fused_cat_30)
        /*00d4*/ 	.short	0x0210
        /*00d6*/ 	.short	0x004c


	//----- nvinfo : EIATTR_SW_WAR
	.align		4
.L_35:
        /*00d8*/ 	.byte	0x04, 0x36
        /*00da*/ 	.short	(.L_37 - .L_36)
.L_36:
        /*00dc*/ 	.word	0x00000008
.L_37:


//--------------------- .nv.callgraph             --------------------------
	.section	.nv.callgraph,"",@"SHT_CUDA_CALLGRAPH"
	.align	4
	.sectionentsize	8
	.align		4
        /*0000*/ 	.word	0x00000000
	.align		4
        /*0004*/ 	.word	0xffffffff
	.align		4
        /*0008*/ 	.word	0x00000000
	.align		4
        /*000c*/ 	.word	0xfffffffe
	.align		4
        /*0010*/ 	.word	0x00000000
	.align		4
        /*0014*/ 	.word	0xfffffffd
	.align		4
        /*0018*/ 	.word	0x00000000
	.align		4
        /*001c*/ 	.word	0xfffffffc


//--------------------- .text.triton_poi_fused_cat_30 --------------------------
	.section	.text.triton_poi_fused_cat_30,"ax",@progbits
	.align	128
        .global         triton_poi_fused_cat_30
        .type           triton_poi_fused_cat_30,@function
        .size           triton_poi_fused_cat_30,(.L_x_1 - triton_poi_fused_cat_30)
        .other          triton_poi_fused_cat_30,@"STO_CUDA_ENTRY STV_DEFAULT"
triton_poi_fused_cat_30:
.text.triton_poi_fused_cat_30:
[----:B------:R-:W-:Y:S01]  /*0000*/  LDC R1, c[0x0][0x28] ;  /* 0x00000a00ff017b82 */ /* 0x000fe20000000800 */
[----:B------:R-:W1:Y:S07]  /*0010*/  S2R R0, SR_TID.X ;  /* 0x0000000000007919 */ /* 0x000e6e0000002100 */
[----:B------:R-:W2:Y:S01]  /*0020*/  LDC.64 R12, c[0x0][0x218] ;  /* 0x00008600ff0c7b82 */ /* 0x000ea20000000a00 */
[----:B------:R-:W-:Y:S01]  /*0030*/  CS2R R20, SRZ ;  /* 0x0000000000147805 */ /* 0x000fe2000001ff00 */
[----:B------:R-:W-:Y:S01]  /*0040*/  ULDC.64 UR4, c[0x0][0x208] ;  /* 0x0000820000047ab9 */ /* 0x000fe20000000a00 */
[----:B------:R-:W3:Y:S05]  /*0050*/  S2R R11, SR_CTAID.X ;  /* 0x00000000000b7919 */ /* 0x000eea0000002500 */
[----:B------:R-:W4:Y:S01]  /*0060*/  LDC.64 R36, c[0x0][0x220] ;  /* 0x00008800ff247b82 */ /* 0x000f220000000a00 */
[----:B------:R-:W-:-:S02]  /*0070*/  CS2R R8, SRZ ;  /* 0x0000000000087805 */ /* 0x000fc4000001ff00 */
[----:B------:R-:W-:Y:S02]  /*0080*/  CS2R R30, SRZ ;  /* 0x00000000001e7805 */ /* 0x000fe4000001ff00 */
[----:B------:R-:W-:Y:S01]  /*0090*/  CS2R R18, SRZ ;  /* 0x0000000000127805 */ /* 0x000fe2000001ff00 */
[----:B------:R-:W-:Y:S01]  /*00a0*/  ULDC.64 UR6, c[0x0][0x228] ;  /* 0x00008a0000067ab9 */ /* 0x000fe20000000a00 */
[----:B-1----:R-:W-:-:S05]  /*00b0*/  IMAD.SHL.U32 R0, R0, 0x4, RZ ;  /* 0x0000000400007824 */ /* 0x002fca00078e00ff */
[----:B------:R-:W-:-:S05]  /*00c0*/  LOP3.LUT R0, R0, 0x1fc, RZ, 0xc0, !PT ;  /* 0x000001fc00007812 */ /* 0x000fca00078ec0ff */
[----:B---3--:R-:W-:-:S05]  /*00d0*/  IMAD R3, R11, 0x400, R0 ;  /* 0x000004000b037824 */ /* 0x008fca00078e0200 */
[----:B------:R-:W-:-:S04]  /*00e0*/  SHF.R.S32.HI R24, RZ, 0x1f, R3 ;  /* 0x0000001fff187819 */ /* 0x000fc80000011403 */
[CC--:B------:R-:W-:Y:S02]  /*00f0*/  LEA.HI R0, R24.reuse, R3.reuse, RZ, 0x6 ;  /* 0x0000000318007211 */ /* 0x0c0fe400078f30ff */
[----:B------:R-:W-:Y:S02]  /*0100*/  LEA.HI R2, R24, R3, RZ, 0x3 ;  /* 0x0000000318027211 */ /* 0x000fe400078f18ff */
[--C-:B------:R-:W-:Y:S02]  /*0110*/  SHF.R.S32.HI R4, RZ, 0x6, R0.reuse ;  /* 0x00000006ff047819 */ /* 0x100fe40000011400 */
[----:B------:R-:W-:Y:S02]  /*0120*/  SHF.R.S32.HI R5, RZ, 0x1f, R0 ;  /* 0x0000001fff057819 */ /* 0x000fe40000011400 */
[----:B------:R-:W-:Y:S02]  /*0130*/  SHF.R.S32.HI R6, RZ, 0x3, R2 ;  /* 0x00000003ff067819 */ /* 0x000fe40000011402 */
[----:B------:R-:W-:-:S02]  /*0140*/  LEA.HI R5, R5, R4, RZ, 0xa ;  /* 0x0000000405057211 */ /* 0x000fc400078f50ff */
[----:B------:R-:W-:Y:S02]  /*0150*/  SHF.R.S32.HI R16, RZ, 0x15, R11 ;  /* 0x00000015ff107819 */ /* 0x000fe4000001140b */
[----:B------:R-:W-:Y:S01]  /*0160*/  LOP3.LUT R5, R5, 0xfffffc00, RZ, 0xc0, !PT ;  /* 0xfffffc0005057812 */ /* 0x000fe200078ec0ff */
[----:B------:R-:W-:Y:S01]  /*0170*/  VIADD R23, R3, 0x200 ;  /* 0x0000020003177836 */ /* 0x000fe20000000000 */
[----:B------:R-:W-:Y:S02]  /*0180*/  LEA.HI R7, R6, R6, RZ, 0x3 ;  /* 0x0000000606077211 */ /* 0x000fe400078f18ff */
[----:B------:R-:W-:Y:S01]  /*0190*/  SGXT R16, R16, 0x1 ;  /* 0x000000011010781a */ /* 0x000fe20000000200 */
[----:B------:R-:W-:Y:S01]  /*01a0*/  IMAD.IADD R26, R4, 0x1, -R5 ;  /* 0x00000001041a7824 */ /* 0x000fe200078e0a05 */
[----:B------:R-:W-:Y:S02]  /*01b0*/  LOP3.LUT R22, R2, 0xfffffff8, RZ, 0xc0, !PT ;  /* 0xfffffff802167812 */ /* 0x000fe400078ec0ff */
[----:B------:R-:W-:-:S02]  /*01c0*/  LOP3.LUT R7, R7, 0xfffffff8, RZ, 0xc0, !PT ;  /* 0xfffffff807077812 */ /* 0x000fc400078ec0ff */
[-C--:B------:R-:W-:Y:S02]  /*01d0*/  LEA.HI R2, R16, R23.reuse, RZ, 0x6 ;  /* 0x0000001710027211 */ /* 0x080fe400078f30ff */
[----:B------:R-:W-:Y:S01]  /*01e0*/  ISETP.GE.AND P1, PT, R26, 0x200, PT ;  /* 0x000002001a00780c */ /* 0x000fe20003f26270 */
[----:B------:R-:W-:Y:S01]  /*01f0*/  IMAD.IADD R7, R6, 0x1, -R7 ;  /* 0x0000000106077824 */ /* 0x000fe200078e0a07 */
[--C-:B------:R-:W-:Y:S02]  /*0200*/  SHF.R.S32.HI R5, RZ, 0x6, R2.reuse ;  /* 0x00000006ff057819 */ /* 0x100fe40000011402 */
[----:B------:R-:W-:Y:S01]  /*0210*/  SHF.R.S32.HI R2, RZ, 0x1f, R2 ;  /* 0x0000001fff027819 */ /* 0x000fe20000011402 */
[----:B--2---:R-:W-:Y:S01]  /*0220*/  IMAD.WIDE R14, R7, 0x8, R12 ;  /* 0x00000008070e7825 */ /* 0x004fe200078e020c */
[----:B------:R-:W-:Y:S02]  /*0230*/  LEA.HI R7, R16, R23, RZ, 0x3 ;  /* 0x0000001710077211 */ /* 0x000fe400078f18ff */
[----:B------:R-:W-:-:S02]  /*0240*/  LEA.HI R2, R2, R5, RZ, 0xa ;  /* 0x0000000502027211 */ /* 0x000fc400078f50ff */
[----:B------:R-:W-:Y:S02]  /*0250*/  SHF.R.S32.HI R7, RZ, 0x3, R7 ;  /* 0x00000003ff077819 */ /* 0x000fe40000011407 */
[----:B------:R-:W-:Y:S01]  /*0260*/  LOP3.LUT R2, R2, 0xfffffc00, RZ, 0xc0, !PT ;  /* 0xfffffc0002027812 */ /* 0x000fe200078ec0ff */
[----:B------:R1:W2:Y:S01]  /*0270*/  @!P1 LDG.E.EL.64 R20, desc[UR4][R14.64] ;  /* 0x000000040e149981 */ /* 0x0002a2000c2e1b00 */
[----:B------:R-:W-:Y:S01]  /*0280*/  IMAD.IADD R22, R3, 0x1, -R22 ;  /* 0x0000000103167824 */ /* 0x000fe200078e0a16 */
[----:B------:R-:W-:Y:S02]  /*0290*/  CS2R R10, SRZ ;  /* 0x00000000000a7805 */ /* 0x000fe4000001ff00 */
[----:B------:R-:W-:Y:S02]  /*02a0*/  IMAD.IADD R2, R5, 0x1, -R2 ;  /* 0x0000000105027824 */ /* 0x000fe400078e0a02 */
[----:B----4-:R-:W-:Y:S01]  /*02b0*/  IMAD.WIDE R28, R22, 0x8, R36 ;  /* 0x00000008161c7825 */ /* 0x010fe200078e0224 */
[----:B-1----:R-:W-:-:S04]  /*02c0*/  LEA.HI R14, R7, R7, RZ, 0x3 ;  /* 0x00000007070e7211 */ /* 0x002fc800078f18ff */
[----:B------:R-:W3:Y:S01]  /*02d0*/  @!P1 LDG.E.EL.128 R8, desc[UR4][R28.64] ;  /* 0x000000041c089981 */ /* 0x000ee2000c2e1d00 */
[----:B------:R-:W-:Y:S02]  /*02e0*/  ISETP.GE.AND P0, PT, R2, 0x200, PT ;  /* 0x000002000200780c */ /* 0x000fe40003f06270 */
[----:B------:R-:W-:-:S05]  /*02f0*/  LOP3.LUT R14, R14, 0xfffffff8, RZ, 0xc0, !PT ;  /* 0xfffffff80e0e7812 */ /* 0x000fca00078ec0ff */
[----:B------:R-:W-:-:S04]  /*0300*/  IMAD.IADD R5, R7, 0x1, -R14 ;  /* 0x0000000107057824 */ /* 0x000fc800078e0a0e */
[----:B------:R-:W-:-:S05]  /*0310*/  IMAD.WIDE R32, R5, 0x8, R12 ;  /* 0x0000000805207825 */ /* 0x000fca00078e020c */
[----:B------:R1:W4:Y:S01]  /*0320*/  @!P0 LDG.E.EL.64 R30, desc[UR4][R32.64] ;  /* 0x00000004201e8981 */ /* 0x000322000c2e1b00 */
[----:B------:R-:W-:Y:S02]  /*0330*/  CS2R R12, SRZ ;  /* 0x00000000000c7805 */ /* 0x000fe4000001ff00 */
[----:B------:R-:W-:Y:S01]  /*0340*/  CS2R R14, SRZ ;  /* 0x00000000000e7805 */ /* 0x000fe2000001ff00 */
[----:B------:R-:W-:-:S05]  /*0350*/  VIADD R27, R3, 0x2 ;  /* 0x00000002031b7836 */ /* 0x000fca0000000000 */
[----:B------:R5:W4:Y:S01]  /*0360*/  @!P0 LDG.E.EL.128 R12, desc[UR4][R28.64] ;  /* 0x000000041c0c8981 */ /* 0x000b22000c2e1d00 */
[----:B------:R-:W-:-:S04]  /*0370*/  LEA.HI R16, R16, R27, RZ, 0x3 ;  /* 0x0000001b10107211 */ /* 0x000fc800078f18ff */
[----:B------:R-:W-:-:S05]  /*0380*/  LOP3.LUT R16, R16, 0xfffffff8, RZ, 0xc0, !PT ;  /* 0xfffffff810107812 */ /* 0x000fca00078ec0ff */
[----:B------:R-:W-:Y:S01]  /*0390*/  IMAD.IADD R27, R27, 0x1, -R16 ;  /* 0x000000011b1b7824 */ /* 0x000fe200078e0a10 */
[----:B------:R-:W-:-:S03]  /*03a0*/  CS2R R16, SRZ ;  /* 0x0000000000107805 */ /* 0x000fc6000001ff00 */
[----:B------:R-:W-:-:S05]  /*03b0*/  IMAD.WIDE R36, R27, 0x8, R36 ;  /* 0x000000081b247825 */ /* 0x000fca00078e0224 */
[----:B------:R-:W4:Y:S01]  /*03c0*/  @!P1 LDG.E.EL.128 R16, desc[UR4][R36.64] ;  /* 0x0000000424109981 */ /* 0x000f22000c2e1d00 */
[----:B-1----:R-:W-:Y:S01]  /*03d0*/  LEA.HI R33, R24, R3, RZ, 0x10 ;  /* 0x0000000318217211 */ /* 0x002fe200078f80ff */
[----:B------:R-:W-:Y:S02]  /*03e0*/  IMAD.SHL.U32 R26, R26, 0x10, RZ ;  /* 0x000000101a1a7824 */ /* 0x000fe400078e00ff */
[----:B------:R-:W-:Y:S01]  /*03f0*/  IMAD.SHL.U32 R35, R2, 0x10, RZ ;  /* 0x0000001002237824 */ /* 0x000fe200078e00ff */
[----:B--2---:R-:W-:Y:S02]  /*0400*/  SEL R21, R21, RZ, !P1 ;  /* 0x000000ff15157207 */ /* 0x004fe40004800000 */
[----:B------:R-:W-:Y:S02]  /*0410*/  SEL R25, R20, RZ, !P1 ;  /* 0x000000ff14197207 */ /* 0x000fe40004800000 */
[----:B------:R-:W-:-:S04]  /*0420*/  SHF.R.U32.HI R7, RZ, 0x1d, R21 ;  /* 0x0000001dff077819 */ /* 0x000fc80000011615 */
[----:B------:R-:W-:Y:S02]  /*0430*/  LOP3.LUT R20, R7, 0x4, RZ, 0xc0, !PT ;  /* 0x0000000407147812 */ /* 0x000fe400078ec0ff */
[----:B---3--:R-:W-:Y:S02]  /*0440*/  SEL R7, R9, RZ, !P1 ;  /* 0x000000ff09077207 */ /* 0x008fe40004800000 */
[----:B------:R-:W-:Y:S02]  /*0450*/  IADD3 R20, P2, R20, R25, RZ ;  /* 0x0000001914147210 */ /* 0x000fe40007f5e0ff */
[----:B------:R-:W-:Y:S02]  /*0460*/  SEL R32, R8, RZ, !P1 ;  /* 0x000000ff08207207 */ /* 0x000fe40004800000 */
[----:B------:R-:W-:Y:S01]  /*0470*/  SHF.R.U32.HI R9, RZ, 0x1b, R7 ;  /* 0x0000001bff097819 */ /* 0x000fe20000011607 */
[----:B-----5:R-:W-:Y:S01]  /*0480*/  IMAD.X R29, RZ, RZ, R21, P2 ;  /* 0x000000ffff1d7224 */ /* 0x020fe200010e0615 */
[----:B------:R-:W-:Y:S01]  /*0490*/  LEA R8, P3, R32, UR6, 0x2 ;  /* 0x0000000620087c11 */ /* 0x000fe2000f8610ff */
[----:B------:R-:W-:Y:S01]  /*04a0*/  IMAD.SHL.U32 R28, R20, 0x10, RZ ;  /* 0x00000010141c7824 */ /* 0x000fe200078e00ff */
[----:B------:R-:W-:-:S02]  /*04b0*/  LOP3.LUT R9, R9, 0x10, RZ, 0xc0, !PT ;  /* 0x0000001009097812 */ /* 0x000fc400078ec0ff */
[----:B------:R-:W-:Y:S02]  /*04c0*/  SHF.L.U64.HI R29, R20, 0x4, R29 ;  /* 0x00000004141d7819 */ /* 0x000fe4000001021d */
[----:B------:R-:W-:Y:S02]  /*04d0*/  LEA.HI.X R20, R32, UR7, R7, 0x2, P3 ;  /* 0x0000000720147c11 */ /* 0x000fe400098f1407 */
[----:B------:R-:W-:Y:S02]  /*04e0*/  IADD3 R8, P2, P3, R28, R8, R9 ;  /* 0x000000081c087210 */ /* 0x000fe40007b5e009 */
[----:B----4-:R-:W-:Y:S02]  /*04f0*/  SEL R21, R31, RZ, !P0 ;  /* 0x000000ff1f157207 */ /* 0x010fe40004000000 */
[----:B------:R-:W-:Y:S01]  /*0500*/  IADD3.X R9, R29, R20, RZ, P2, P3 ;  /* 0x000000141d097210 */ /* 0x000fe200017e64ff */
[----:B------:R-:W-:Y:S01]  /*0510*/  IMAD.MOV.U32 R20, RZ, RZ, RZ ;  /* 0x000000ffff147224 */ /* 0x000fe200078e00ff */
[----:B------:R-:W-:-:S02]  /*0520*/  SHF.R.U32.HI R7, RZ, 0x1d, R21 ;  /* 0x0000001dff077819 */ /* 0x000fc40000011615 */
[----:B------:R-:W-:Y:S01]  /*0530*/  SEL R31, R30, RZ, !P0 ;  /* 0x000000ff1e1f7207 */ /* 0x000fe20004000000 */
[----:B------:R-:W-:Y:S01]  /*0540*/  IMAD.WIDE R8, R26, 0x4, R8 ;  /* 0x000000041a087825 */ /* 0x000fe200078e0208 */
[----:B------:R-:W-:Y:S02]  /*0550*/  LOP3.LUT R30, R7, 0x4, RZ, 0xc0, !PT ;  /* 0x00000004071e7812 */ /* 0x000fe400078ec0ff */
[----:B------:R-:W-:Y:S02]  /*0560*/  SEL R7, R11, RZ, !P1 ;  /* 0x000000ff0b077207 */ /* 0x000fe40004800000 */
[----:B------:R-:W-:Y:S02]  /*0570*/  SHF.R.S32.HI R32, RZ, 0x10, R33 ;  /* 0x00000010ff207819 */ /* 0x000fe40000011421 */
[----:B------:R-:W-:Y:S02]  /*0580*/  SEL R24, R10, RZ, !P1 ;  /* 0x000000ff0a187207 */ /* 0x000fe40004800000 */
[----:B------:R-:W-:Y:S01]  /*0590*/  SHF.R.U32.HI R11, RZ, 0x1b, R7 ;  /* 0x0000001bff0b7819 */ /* 0x000fe20000011607 */
[----:B------:R-:W-:Y:S01]  /*05a0*/  IMAD.SHL.U32 R25, R32, 0x2000, RZ ;  /* 0x0000200020197824 */ /* 0x000fe200078e00ff */
[----:B------:R-:W-:-:S02]  /*05b0*/  LEA R10, P3, R24, UR6, 0x2 ;  /* 0x00000006180a7c11 */ /* 0x000fc4000f8610ff */
[----:B------:R-:W-:Y:S01]  /*05c0*/  LOP3.LUT R11, R11, 0x10, RZ, 0xc0, !PT ;  /* 0x000000100b0b7812 */ /* 0x000fe200078ec0ff */
[----:B------:R-:W-:Y:S01]  /*05d0*/  IMAD.WIDE R8, R25, 0x4, R8 ;  /* 0x0000000419087825 */ /* 0x000fe200078e0208 */
[----:B------:R-:W-:Y:S02]  /*05e0*/  IADD3 R30, P2, R30, R31, RZ ;  /* 0x0000001f1e1e7210 */ /* 0x000fe40007f5e0ff */
[----:B------:R-:W-:Y:S02]  /*05f0*/  LEA.HI.X R24, R24, UR7, R7, 0x2, P3 ;  /* 0x0000000718187c11 */ /* 0x000fe400098f1407 */
[----:B------:R-:W-:Y:S01]  /*0600*/  SEL R7, R13, RZ, !P0 ;  /* 0x000000ff0d077207 */ /* 0x000fe20004000000 */
[----:B------:R1:W2:Y:S01]  /*0610*/  @!P1 LDG.E.EL R20, desc[UR4][R8.64] ;  /* 0x0000000408149981 */ /* 0x0002a2000c2e1900 */
[----:B------:R-:W-:Y:S01]  /*0620*/  IADD3 R10, P3, P4, R28, R10, R11 ;  /* 0x0000000a1c0a7210 */ /* 0x000fe20007c7e00b */
[----:B------:R-:W-:Y:S01]  /*0630*/  IMAD.X R21, RZ, RZ, R21, P2 ;  /* 0x000000ffff157224 */ /* 0x000fe200010e0615 */
[----:B------:R-:W-:Y:S01]  /*0640*/  SEL R12, R12, RZ, !P0 ;  /* 0x000000ff0c0c7207 */ /* 0x000fe20004000000 */
[----:B------:R-:W-:Y:S01]  /*0650*/  IMAD.SHL.U32 R13, R30, 0x10, RZ ;  /* 0x000000101e0d7824 */ /* 0x000fe200078e00ff */
[----:B------:R-:W-:-:S02]  /*0660*/  IADD3.X R11, R29, R24, RZ, P3, P4 ;  /* 0x000000181d0b7210 */ /* 0x000fc40001fe84ff */
[----:B------:R-:W-:Y:S02]  /*0670*/  SHF.L.U64.HI R24, R30, 0x4, R21 ;  /* 0x000000041e187819 */ /* 0x000fe40000010215 */
[----:B------:R-:W-:Y:S01]  /*0680*/  SHF.R.S32.HI R30, RZ, 0x1f, R23 ;  /* 0x0000001fff1e7819 */ /* 0x000fe20000011417 */
[----:B------:R-:W-:Y:S01]  /*0690*/  IMAD.WIDE R10, R26, 0x4, R10 ;  /* 0x000000041a0a7825 */ /* 0x000fe200078e020a */
[----:B-1----:R-:W-:Y:S02]  /*06a0*/  SHF.R.U32.HI R8, RZ, 0x1b, R7 ;  /* 0x0000001bff087819 */ /* 0x002fe40000011607 */
[----:B------:R-:W-:Y:S02]  /*06b0*/  LEA R9, P2, R12, UR6, 0x2 ;  /* 0x000000060c097c11 */ /* 0x000fe4000f8410ff */
[----:B------:R-:W-:Y:S01]  /*06c0*/  LOP3.LUT R8, R8, 0x10, RZ, 0xc0, !PT ;  /* 0x0000001008087812 */ /* 0x000fe200078ec0ff */
[----:B------:R-:W-:Y:S01]  /*06d0*/  IMAD.WIDE R10, R25, 0x4, R10 ;  /* 0x00000004190a7825 */ /* 0x000fe200078e020a */
[----:B------:R-:W-:-:S02]  /*06e0*/  LEA.HI.X R7, R12, UR7, R7, 0x2, P2 ;  /* 0x000000070c077c11 */ /* 0x000fc400090f1407 */
[----:B------:R-:W-:Y:S01]  /*06f0*/  IADD3 R8, P2, P3, R13, R9, R8 ;  /* 0x000000090d087210 */ /* 0x000fe20007b5e008 */
[----:B------:R-:W-:Y:S01]  /*0700*/  IMAD.MOV.U32 R12, RZ, RZ, RZ ;  /* 0x000000ffff0c7224 */ /* 0x000fe200078e00ff */
[----:B------:R-:W-:Y:S02]  /*0710*/  SEL R14, R14, RZ, !P0 ;  /* 0x000000ff0e0e7207 */ /* 0x000fe40004000000 */
[----:B------:R-:W-:Y:S02]  /*0720*/  LEA.HI R31, R30, R23, RZ, 0x10 ;  /* 0x000000171e1f7211 */ /* 0x000fe400078f80ff */
[----:B------:R-:W-:Y:S01]  /*0730*/  IADD3.X R9, R24, R7, RZ, P2, P3 ;  /* 0x0000000718097210 */ /* 0x000fe200017e64ff */
[----:B------:R1:W3:Y:S01]  /*0740*/  @!P1 LDG.E.EL R12, desc[UR4][R10.64] ;  /* 0x000000040a0c9981 */ /* 0x0002e2000c2e1900 */
[----:B------:R-:W-:Y:S01]  /*0750*/  SEL R15, R15, RZ, !P0 ;  /* 0x000000ff0f0f7207 */ /* 0x000fe20004000000 */
[----:B------:R-:W-:Y:S01]  /*0760*/  IMAD.MOV.U32 R7, RZ, RZ, RZ ;  /* 0x000000ffff077224 */ /* 0x000fe200078e00ff */
[----:B------:R-:W-:Y:S01]  /*0770*/  LEA R38, P2, R14, UR6, 0x2 ;  /* 0x000000060e267c11 */ /* 0x000fe2000f8410ff */
[----:B------:R-:W-:Y:S01]  /*0780*/  IMAD.WIDE R8, R35, 0x4, R8 ;  /* 0x0000000423087825 */ /* 0x000fe200078e0208 */
[----:B------:R-:W-:-:S02]  /*0790*/  SHF.R.S32.HI R30, RZ, 0x10, R31 ;  /* 0x00000010ff1e7819 */ /* 0x000fc4000001141f */
[--C-:B------:R-:W-:Y:S02]  /*07a0*/  SHF.R.U32.HI R39, RZ, 0x1b, R15.reuse ;  /* 0x0000001bff277819 */ /* 0x100fe4000001160f */
[----:B-1----:R-:W-:Y:S01]  /*07b0*/  LEA.HI.X R11, R14, UR7, R15, 0x2, P2 ;  /* 0x000000070e0b7c11 */ /* 0x002fe200090f140f */
[----:B------:R-:W-:Y:S01]  /*07c0*/  IMAD.SHL.U32 R34, R30, 0x2000, RZ ;  /* 0x000020001e227824 */ /* 0x000fe200078e00ff */
[----:B------:R-:W-:Y:S02]  /*07d0*/  SEL R15, R17, RZ, !P1 ;  /* 0x000000ff110f7207 */ /* 0x000fe40004800000 */
[----:B------:R-:W-:Y:S01]  /*07e0*/  SEL R10, R16, RZ, !P1 ;  /* 0x000000ff100a7207 */ /* 0x000fe20004800000 */
[----:B------:R-:W-:Y:S01]  /*07f0*/  IMAD.WIDE R8, R34, 0x4, R8 ;  /* 0x0000000422087825 */ /* 0x000fe200078e0208 */
[----:B------:R-:W-:Y:S02]  /*0800*/  SHF.R.U32.HI R16, RZ, 0x1b, R15 ;  /* 0x0000001bff107819 */ /* 0x000fe4000001160f */
[----:B------:R-:W-:-:S02]  /*0810*/  LEA R17, P4, R10, UR6, 0x2 ;  /* 0x000000060a117c11 */ /* 0x000fc4000f8810ff */
[----:B------:R-:W-:Y:S01]  /*0820*/  LOP3.LUT R39, R39, 0x10, RZ, 0xc0, !PT ;  /* 0x0000001027277812 */ /* 0x000fe200078ec0ff */
[----:B------:R1:W4:Y:S01]  /*0830*/  @!P0 LDG.E.EL R7, desc[UR4][R8.64] ;  /* 0x0000000408078981 */ /* 0x000322000c2e1900 */
[----:B------:R-:W-:Y:S02]  /*0840*/  LOP3.LUT R16, R16, 0x10, RZ, 0xc0, !PT ;  /* 0x0000001010107812 */ /* 0x000fe400078ec0ff */
[----:B------:R-:W-:Y:S02]  /*0850*/  SEL R18, R18, RZ, !P1 ;  /* 0x000000ff12127207 */ /* 0x000fe40004800000 */
[----:B------:R-:W-:-:S04]  /*0860*/  IADD3 R38, P2, P3, R13, R38, R39 ;  /* 0x000000260d267210 */ /* 0x000fc80007b5e027 */
[----:B------:R-:W-:Y:S02]  /*0870*/  IADD3.X R39, R24, R11, RZ, P2, P3 ;  /* 0x0000000b18277210 */ /* 0x000fe400017e64ff */
[----:B-1----:R-:W-:Y:S02]  /*0880*/  LEA.HI.X R8, R10, UR7, R15, 0x2, P4 ;  /* 0x000000070a087c11 */ /* 0x002fe4000a0f140f */
[----:B------:R-:W-:Y:S01]  /*0890*/  SEL R9, R19, RZ, !P1 ;  /* 0x000000ff13097207 */ /* 0x000fe20004800000 */
[----:B------:R-:W-:Y:S01]  /*08a0*/  IMAD.WIDE R38, R35, 0x4, R38 ;  /* 0x0000000423267825 */ /* 0x000fe200078e0226 */
[----:B------:R-:W-:Y:S02]  /*08b0*/  IADD3 R16, P4, P5, R28, R17, R16 ;  /* 0x000000111c107210 */ /* 0x000fe40007d9e010 */
[----:B------:R-:W-:Y:S02]  /*08c0*/  LEA R15, P6, R18, UR6, 0x2 ;  /* 0x00000006120f7c11 */ /* 0x000fe4000f8c10ff */
[----:B------:R-:W-:-:S02]  /*08d0*/  CS2R R10, SRZ ;  /* 0x00000000000a7805 */ /* 0x000fc4000001ff00 */
[----:B------:R-:W-:Y:S01]  /*08e0*/  SHF.R.U32.HI R14, RZ, 0x1b, R9 ;  /* 0x0000001bff0e7819 */ /* 0x000fe20000011609 */
[----:B------:R-:W-:Y:S01]  /*08f0*/  IMAD.WIDE R38, R34, 0x4, R38 ;  /* 0x0000000422267825 */ /* 0x000fe200078e0226 */
[----:B------:R-:W-:Y:S02]  /*0900*/  LEA.HI.X R18, R18, UR7, R9, 0x2, P6 ;  /* 0x0000000712127c11 */ /* 0x000fe4000b0f1409 */
[----:B------:R-:W-:Y:S02]  /*0910*/  IADD3.X R17, R29, R8, RZ, P4, P5 ;  /* 0x000000081d117210 */ /* 0x000fe400027ea4ff */
[----:B------:R-:W-:Y:S02]  /*0920*/  CS2R R8, SRZ ;  /* 0x0000000000087805 */ /* 0x000fe4000001ff00 */
[----:B------:R-:W-:Y:S01]  /*0930*/  LOP3.LUT R14, R14, 0x10, RZ, 0xc0, !PT ;  /* 0x000000100e0e7812 */ /* 0x000fe200078ec0ff */
[----:B------:R-:W-:-:S03]  /*0940*/  IMAD.WIDE R16, R26, 0x4, R16 ;  /* 0x000000041a107825 */ /* 0x000fc600078e0210 */
[----:B------:R-:W-:Y:S01]  /*0950*/  IADD3 R14, P2, P3, R28, R15, R14 ;  /* 0x0000000f1c0e7210 */ /* 0x000fe20007b5e00e */
[----:B------:R1:W5:Y:S03]  /*0960*/  @!P0 LDG.E.EL.128 R8, desc[UR4][R36.64] ;  /* 0x0000000424088981 */ /* 0x000366000c2e1d00 */
[----:B------:R-:W-:Y:S02]  /*0970*/  IADD3.X R15, R29, R18, RZ, P2, P3 ;  /* 0x000000121d0f7210 */ /* 0x000fe400017e64ff */
[----:B------:R-:W-:Y:S01]  /*0980*/  CS2R R18, SRZ ;  /* 0x0000000000127805 */ /* 0x000fe2000001ff00 */
[----:B------:R-:W-:-:S05]  /*0990*/  IMAD.WIDE R14, R26, 0x4, R14 ;  /* 0x000000041a0e7825 */ /* 0x000fca00078e020e */
[----:B------:R2:W3:Y:S01]  /*09a0*/  @!P0 LDG.E.EL R18, desc[UR4][R38.64] ;  /* 0x0000000426128981 */ /* 0x0004e2000c2e1900 */
[----:B-1----:R-:W1:Y:S01]  /*09b0*/  LDC.64 R36, c[0x0][0x230] ;  /* 0x00008c00ff247b82 */ /* 0x002e620000000a00 */
[----:B------:R-:W-:Y:S02]  /*09c0*/  IMAD.MOV.U32 R21, RZ, RZ, RZ ;  /* 0x000000ffff157224 */ /* 0x000fe400078e00ff */
[----:B------:R-:W-:-:S04]  /*09d0*/  IMAD.WIDE R14, R25, 0x4, R14 ;  /* 0x00000004190e7825 */ /* 0x000fc800078e020e */
[----:B------:R-:W-:Y:S01]  /*09e0*/  IMAD.WIDE R16, R25, 0x4, R16 ;  /* 0x0000000419107825 */ /* 0x000fe200078e0210 */
[----:B------:R1:W3:Y:S04]  /*09f0*/  @!P1 LDG.E.EL R19, desc[UR4][R14.64] ;  /* 0x000000040e139981 */ /* 0x0002e8000c2e1900 */
[----:B------:R1:W3:Y:S01]  /*0a00*/  @!P1 LDG.E.EL R21, desc[UR4][R16.64] ;  /* 0x0000000410159981 */ /* 0x0002e2000c2e1900 */
[----:B-----5:R-:W-:Y:S02]  /*0a10*/  SEL R9, R9, RZ, !P0 ;  /* 0x000000ff09097207 */ /* 0x020fe40004000000 */
[----:B------:R-:W-:Y:S02]  /*0a20*/  SEL R11, R11, RZ, !P0 ;  /* 0x000000ff0b0b7207 */ /* 0x000fe40004000000 */
[----:B0-2---:R-:W-:-:S02]  /*0a30*/  SEL R38, R8, RZ, !P0 ;  /* 0x000000ff08267207 */ /* 0x005fc40004000000 */
[----:B------:R-:W-:Y:S02]  /*0a40*/  SEL R8, R10, RZ, !P0 ;  /* 0x000000ff0a087207 */ /* 0x000fe40004000000 */
[----:B------:R-:W-:Y:S02]  /*0a50*/  SHF.R.U32.HI R10, RZ, 0x1b, R9 ;  /* 0x0000001bff0a7819 */ /* 0x000fe40000011609 */
[----:B-1----:R-:W-:Y:S02]  /*0a60*/  SHF.R.U32.HI R14, RZ, 0x1b, R11 ;  /* 0x0000001bff0e7819 */ /* 0x002fe4000001160b */
[----:B------:R-:W-:Y:S02]  /*0a70*/  LEA R16, P2, R38, UR6, 0x2 ;  /* 0x0000000626107c11 */ /* 0x000fe4000f8410ff */
[----:B------:R-:W-:Y:S02]  /*0a80*/  LOP3.LUT R10, R10, 0x10, RZ, 0xc0, !PT ;  /* 0x000000100a0a7812 */ /* 0x000fe400078ec0ff */
[----:B------:R-:W-:-:S02]  /*0a90*/  LEA R15, P4, R8, UR6, 0x2 ;  /* 0x00000006080f7c11 */ /* 0x000fc4000f8810ff */
[----:B------:R-:W-:Y:S02]  /*0aa0*/  LOP3.LUT R14, R14, 0x10, RZ, 0xc0, !PT ;  /* 0x000000100e0e7812 */ /* 0x000fe400078ec0ff */
[----:B------:R-:W-:Y:S02]  /*0ab0*/  LEA.HI.X R9, R38, UR7, R9, 0x2, P2 ;  /* 0x0000000726097c11 */ /* 0x000fe400090f1409 */
[C---:B------:R-:W-:Y:S02]  /*0ac0*/  IADD3 R10, P2, P3, R13.reuse, R16, R10 ;  /* 0x000000100d0a7210 */ /* 0x040fe40007b5e00a */
[----:B------:R-:W-:Y:S02]  /*0ad0*/  LEA.HI.X R17, R8, UR7, R11, 0x2, P4 ;  /* 0x0000000708117c11 */ /* 0x000fe4000a0f140b */
[----:B------:R-:W-:Y:S02]  /*0ae0*/  IADD3 R8, P4, P5, R13, R15, R14 ;  /* 0x0000000f0d087210 */ /* 0x000fe40007d9e00e */
[----:B------:R-:W-:-:S02]  /*0af0*/  IADD3.X R11, R24, R9, RZ, P2, P3 ;  /* 0x00000009180b7210 */ /* 0x000fc400017e64ff */
[----:B------:R-:W-:Y:S01]  /*0b00*/  IADD3.X R9, R24, R17, RZ, P4, P5 ;  /* 0x0000001118097210 */ /* 0x000fe200027ea4ff */
[----:B------:R-:W-:-:S04]  /*0b10*/  IMAD.WIDE R10, R35, 0x4, R10 ;  /* 0x00000004230a7825 */ /* 0x000fc800078e020a */
[----:B------:R-:W-:-:S04]  /*0b20*/  IMAD.WIDE R8, R35, 0x4, R8 ;  /* 0x0000000423087825 */ /* 0x000fc800078e0208 */
[----:B------:R-:W-:Y:S01]  /*0b30*/  IMAD.WIDE R14, R34, 0x4, R10 ;  /* 0x00000004220e7825 */ /* 0x000fe200078e020a */
[----:B------:R-:W-:-:S03]  /*0b40*/  CS2R R10, SRZ ;  /* 0x00000000000a7805 */ /* 0x000fc6000001ff00 */
[----:B------:R-:W-:Y:S01]  /*0b50*/  IMAD.WIDE R38, R34, 0x4, R8 ;  /* 0x0000000422267825 */ /* 0x000fe200078e0208 */
[----:B------:R-:W-:-:S03]  /*0b60*/  CS2R R8, SRZ ;  /* 0x0000000000087805 */ /* 0x000fc6000001ff00 */
[----:B------:R-:W-:-:S05]  /*0b70*/  IMAD.WIDE R34, R22, 0x8, R36 ;  /* 0x0000000816227825 */ /* 0x000fca00078e0224 */
[----:B------:R-:W2:Y:S01]  /*0b80*/  @!P1 LDG.E.EL.128 R8, desc[UR4][R34.64] ;  /* 0x0000000422089981 */ /* 0x000ea2000c2e1d00 */
[----:B------:R-:W-:Y:S01]  /*0b90*/  IMAD.SHL.U32 R32, R32, 0x8000, RZ ;  /* 0x0000800020207824 */ /* 0x000fe200078e00ff */
[----:B------:R-:W-:Y:S02]  /*0ba0*/  LOP3.LUT R22, R33, 0xffff0000, RZ, 0xc0, !PT ;  /* 0xffff000021167812 */ /* 0x000fe400078ec0ff */
[----:B------:R-:W-:Y:S02]  /*0bb0*/  CS2R R16, SRZ ;  /* 0x0000000000107805 */ /* 0x000fe4000001ff00 */
[----:B------:R-:W-:-:S04]  /*0bc0*/  IADD3 R22, R32, R3, -R22 ;  /* 0x0000000320167210 */ /* 0x000fc80007ffe816 */
[----:B------:R0:W5:Y:S04]  /*0bd0*/  @!P0 LDG.E.EL R17, desc[UR4][R14.64] ;  /* 0x000000040e118981 */ /* 0x000168000c2e1900 */
[----:B------:R1:W3:Y:S01]  /*0be0*/  @!P0 LDG.E.EL R16, desc[UR4][R38.64] ;  /* 0x0000000426108981 */ /* 0x0002e2000c2e1900 */
[----:B--2---:R-:W-:Y:S02]  /*0bf0*/  SEL R32, R8, RZ, !P1 ;  /* 0x000000ff08207207 */ /* 0x004fe40004800000 */
[----:B------:R-:W-:Y:S02]  /*0c00*/  SEL R9, R9, RZ, !P1 ;  /* 0x000000ff09097207 */ /* 0x000fe40004800000 */
[----:B------:R-:W-:-:S04]  /*0c10*/  LEA R8, P2, R32, UR6, 0x2 ;  /* 0x0000000620087c11 */ /* 0x000fc8000f8410ff */
[--C-:B0-----:R-:W-:Y:S02]  /*0c20*/  LEA.HI.X R14, R32, UR7, R9.reuse, 0x2, P2 ;  /* 0x00000007200e7c11 */ /* 0x101fe400090f1409 */
[----:B------:R-:W-:Y:S02]  /*0c30*/  SHF.R.U32.HI R9, RZ, 0x1b, R9 ;  /* 0x0000001bff097819 */ /* 0x000fe40000011609 */
[----:B------:R-:W-:Y:S02]  /*0c40*/  SEL R15, R11, RZ, !P1 ;  /* 0x000000ff0b0f7207 */ /* 0x000fe40004800000 */
[----:B------:R-:W-:Y:S02]  /*0c50*/  LOP3.LUT R9, R9, 0x10, RZ, 0xc0, !PT ;  /* 0x0000001009097812 */ /* 0x000fe400078ec0ff */
[----:B------:R-:W-:Y:S02]  /*0c60*/  SEL R32, R10, RZ, !P1 ;  /* 0x000000ff0a207207 */ /* 0x000fe40004800000 */
[----:B------:R-:W-:-:S02]  /*0c70*/  IADD3 R8, P2, P3, R28, R8, R9 ;  /* 0x000000081c087210 */ /* 0x000fc40007b5e009 */
[--C-:B------:R-:W-:Y:S02]  /*0c80*/  SHF.R.U32.HI R11, RZ, 0x1b, R15.reuse ;  /* 0x0000001bff0b7819 */ /* 0x100fe4000001160f */
[----:B------:R-:W-:Y:S02]  /*0c90*/  IADD3.X R9, R29, R14, RZ, P2, P3 ;  /* 0x0000000e1d097210 */ /* 0x000fe400017e64ff */
[C---:B------:R-:W-:Y:S02]  /*0ca0*/  LEA R10, P2, R32.reuse, UR6, 0x2 ;  /* 0x00000006200a7c11 */ /* 0x040fe4000f8410ff */
[----:B------:R-:W-:Y:S02]  /*0cb0*/  LOP3.LUT R11, R11, 0x10, RZ, 0xc0, !PT ;  /* 0x000000100b0b7812 */ /* 0x000fe400078ec0ff */
[----:B------:R-:W-:Y:S02]  /*0cc0*/  LEA.HI.X R32, R32, UR7, R15, 0x2, P2 ;  /* 0x0000000720207c11 */ /* 0x000fe400090f140f */
[----:B------:R-:W-:Y:S01]  /*0cd0*/  IADD3 R10, P2, P3, R28, R10, R11 ;  /* 0x0000000a1c0a7210 */ /* 0x000fe20007b5e00b */
[----:B------:R-:W-:-:S03]  /*0ce0*/  IMAD.WIDE R8, R26, 0x4, R8 ;  /* 0x000000041a087825 */ /* 0x000fc600078e0208 */
[----:B------:R-:W-:Y:S01]  /*0cf0*/  IADD3.X R11, R29, R32, RZ, P2, P3 ;  /* 0x000000201d0b7210 */ /* 0x000fe200017e64ff */
[----:B------:R-:W-:Y:S02]  /*0d00*/  IMAD.MOV.U32 R14, RZ, RZ, RZ ;  /* 0x000000ffff0e7224 */ /* 0x000fe400078e00ff */
[----:B------:R-:W-:-:S04]  /*0d10*/  IMAD.WIDE R8, R25, 0x4, R8 ;  /* 0x0000000419087825 */ /* 0x000fc800078e0208 */
[----:B------:R-:W-:Y:S01]  /*0d20*/  IMAD.WIDE R10, R26, 0x4, R10 ;  /* 0x000000041a0a7825 */ /* 0x000fe200078e020a */
[----:B------:R0:W2:Y:S03]  /*0d30*/  @!P1 LDG.E.EL R14, desc[UR4][R8.64] ;  /* 0x00000004080e9981 */ /* 0x0000a6000c2e1900 */
[----:B------:R-:W-:-:S04]  /*0d40*/  IMAD.WIDE R32, R27, 0x8, R36 ;  /* 0x000000081b207825 */ /* 0x000fc800078e0224 */
[----:B-1----:R-:W-:Y:S01]  /*0d50*/  IMAD.WIDE R38, R25, 0x4, R10 ;  /* 0x0000000419267825 */ /* 0x002fe200078e020a */
[----:B------:R-:W-:Y:S02]  /*0d60*/  CS2R R10, SRZ ;  /* 0x00000000000a7805 */ /* 0x000fe4000001ff00 */
[----:B0-----:R-:W-:-:S06]  /*0d70*/  CS2R R8, SRZ ;  /* 0x0000000000087805 */ /* 0x001fcc000001ff00 */
[----:B------:R-:W2:Y:S01]  /*0d80*/  @!P1 LDG.E.EL.128 R8, desc[UR4][R32.64] ;  /* 0x0000000420089981 */ /* 0x000ea2000c2e1d00 */
[----:B------:R-:W-:Y:S01]  /*0d90*/  IMAD.SHL.U32 R27, R30, 0x8000, RZ ;  /* 0x000080001e1b7824 */ /* 0x000fe200078e00ff */
[----:B------:R-:W-:-:S04]  /*0da0*/  LOP3.LUT R36, R31, 0xffff0000, RZ, 0xc0, !PT ;  /* 0xffff00001f247812 */ /* 0x000fc800078ec0ff */
[----:B------:R-:W-:Y:S02]  /*0db0*/  IADD3 R27, R27, R23, -R36 ;  /* 0x000000171b1b7210 */ /* 0x000fe40007ffe824 */
[----:B--2---:R-:W-:Y:S02]  /*0dc0*/  SEL R30, R8, RZ, !P1 ;  /* 0x000000ff081e7207 */ /* 0x004fe40004800000 */
[----:B------:R-:W-:Y:S02]  /*0dd0*/  SEL R9, R9, RZ, !P1 ;  /* 0x000000ff09097207 */ /* 0x000fe40004800000 */
[----:B------:R-:W-:-:S04]  /*0de0*/  LEA R8, P2, R30, UR6, 0x2 ;  /* 0x000000061e087c11 */ /* 0x000fc8000f8410ff */
[--C-:B------:R-:W-:Y:S02]  /*0df0*/  LEA.HI.X R30, R30, UR7, R9.reuse, 0x2, P2 ;  /* 0x000000071e1e7c11 */ /* 0x100fe400090f1409 */
[----:B------:R-:W-:-:S04]  /*0e00*/  SHF.R.U32.HI R9, RZ, 0x1b, R9 ;  /* 0x0000001bff097819 */ /* 0x000fc80000011609 */
[----:B------:R-:W-:Y:S02]  /*0e10*/  LOP3.LUT R9, R9, 0x10, RZ, 0xc0, !PT ;  /* 0x0000001009097812 */ /* 0x000fe400078ec0ff */
[----:B------:R-:W-:Y:S02]  /*0e20*/  SEL R11, R11, RZ, !P1 ;  /* 0x000000ff0b0b7207 */ /* 0x000fe40004800000 */
[----:B------:R-:W-:Y:S02]  /*0e30*/  IADD3 R8, P2, P3, R28, R8, R9 ;  /* 0x000000081c087210 */ /* 0x000fe40007b5e009 */
[----:B------:R-:W-:Y:S02]  /*0e40*/  SEL R10, R10, RZ, !P1 ;  /* 0x000000ff0a0a7207 */ /* 0x000fe40004800000 */
[----:B------:R-:W-:Y:S02]  /*0e50*/  IADD3.X R9, R29, R30, RZ, P2, P3 ;  /* 0x0000001e1d097210 */ /* 0x000fe400017e64ff */
[----:B------:R-:W-:-:S02]  /*0e60*/  SHF.R.U32.HI R30, RZ, 0x1b, R11 ;  /* 0x0000001bff1e7819 */ /* 0x000fc4000001160b */
[----:B------:R-:W-:Y:S02]  /*0e70*/  LEA R31, P4, R10, UR6, 0x2 ;  /* 0x000000060a1f7c11 */ /* 0x000fe4000f8810ff */
[----:B------:R-:W-:Y:S01]  /*0e80*/  LOP3.LUT R30, R30, 0x10, RZ, 0xc0, !PT ;  /* 0x000000101e1e7812 */ /* 0x000fe200078ec0ff */
[----:B------:R-:W-:Y:S01]  /*0e90*/  IMAD.WIDE R8, R26, 0x4, R8 ;  /* 0x000000041a087825 */ /* 0x000fe200078e0208 */
[----:B------:R-:W-:Y:S02]  /*0ea0*/  LEA.HI.X R10, R10, UR7, R11, 0x2, P4 ;  /* 0x000000070a0a7c11 */ /* 0x000fe4000a0f140b */
[----:B------:R-:W-:Y:S01]  /*0eb0*/  IADD3 R30, P2, P3, R28, R31, R30 ;  /* 0x0000001f1c1e7210 */ /* 0x000fe20007b5e01e */
[----:B------:R-:W-:-:S03]  /*0ec0*/  IMAD.WIDE R36, R25, 0x4, R8 ;  /* 0x0000000419247825 */ /* 0x000fc600078e0208 */
[----:B------:R-:W-:Y:S02]  /*0ed0*/  IADD3.X R31, R29, R10, RZ, P2, P3 ;  /* 0x0000000a1d1f7210 */ /* 0x000fe400017e64ff */
[----:B------:R-:W-:Y:S02]  /*0ee0*/  CS2R R8, SRZ ;  /* 0x0000000000087805 */ /* 0x000fe4000001ff00 */
[----:B------:R-:W-:-:S06]  /*0ef0*/  CS2R R10, SRZ ;  /* 0x00000000000a7805 */ /* 0x000fcc000001ff00 */
[----:B------:R-:W2:Y:S01]  /*0f00*/  @!P0 LDG.E.EL.128 R8, desc[UR4][R34.64] ;  /* 0x0000000422088981 */ /* 0x000ea2000c2e1d00 */
[----:B------:R-:W-:Y:S02]  /*0f10*/  IMAD.MOV.U32 R15, RZ, RZ, RZ ;  /* 0x000000ffff0f7224 */ /* 0x000fe400078e00ff */
[----:B------:R-:W-:-:S04]  /*0f20*/  IMAD.MOV.U32 R28, RZ, RZ, RZ ;  /* 0x000000ffff1c7224 */ /* 0x000fc800078e00ff */
[----:B------:R0:W3:Y:S04]  /*0f30*/  @!P1 LDG.E.EL R15, desc[UR4][R38.64] ;  /* 0x00000004260f9981 */ /* 0x0000e8000c2e1900 */
[----:B------:R1:W3:Y:S01]  /*0f40*/  @!P1 LDG.E.EL R28, desc[UR4][R36.64] ;  /* 0x00000004241c9981 */ /* 0x0002e2000c2e1900 */
[----:B0-----:R-:W-:Y:S01]  /*0f50*/  IMAD.WIDE R38, R26, 0x4, R30 ;  /* 0x000000041a267825 */ /* 0x001fe200078e021e */
[----:B------:R-:W-:Y:S02]  /*0f60*/  SHF.R.S32.HI R23, RZ, 0x1f, R23 ;  /* 0x0000001fff177819 */ /* 0x000fe40000011417 */
[----:B--2---:R-:W-:Y:S02]  /*0f70*/  SEL R9, R9, RZ, !P0 ;  /* 0x000000ff09097207 */ /* 0x004fe40004000000 */
[----:B------:R-:W-:-:S02]  /*0f80*/  SEL R11, R11, RZ, !P0 ;  /* 0x000000ff0b0b7207 */ /* 0x000fc40004000000 */
[----:B------:R-:W-:Y:S02]  /*0f90*/  SEL R26, R8, RZ, !P0 ;  /* 0x000000ff081a7207 */ /* 0x000fe40004000000 */
[----:B------:R-:W-:Y:S02]  /*0fa0*/  SEL R8, R10, RZ, !P0 ;  /* 0x000000ff0a087207 */ /* 0x000fe40004000000 */
[----:B------:R-:W-:Y:S02]  /*0fb0*/  SHF.R.U32.HI R10, RZ, 0x1b, R9 ;  /* 0x0000001bff0a7819 */ /* 0x000fe40000011609 */
[----:B------:R-:W-:Y:S02]  /*0fc0*/  SHF.R.U32.HI R30, RZ, 0x1b, R11 ;  /* 0x0000001bff1e7819 */ /* 0x000fe4000001160b */
[----:B------:R-:W-:Y:S02]  /*0fd0*/  LEA R31, P4, R8, UR6, 0x2 ;  /* 0x00000006081f7c11 */ /* 0x000fe4000f8810ff */
[----:B-1----:R-:W-:-:S02]  /*0fe0*/  LEA R37, P2, R26, UR6, 0x2 ;  /* 0x000000061a257c11 */ /* 0x002fc4000f8410ff */
[----:B------:R-:W-:Y:S02]  /*0ff0*/  LOP3.LUT R36, R10, 0x10, RZ, 0xc0, !PT ;  /* 0x000000100a247812 */ /* 0x000fe400078ec0ff */
[----:B------:R-:W-:Y:S02]  /*1000*/  LOP3.LUT R30, R30, 0x10, RZ, 0xc0, !PT ;  /* 0x000000101e1e7812 */ /* 0x000fe400078ec0ff */
[----:B------:R-:W-:Y:S01]  /*1010*/  LEA.HI.X R11, R8, UR7, R11, 0x2, P4 ;  /* 0x00000007080b7c11 */ /* 0x000fe2000a0f140b */
[----:B------:R-:W-:Y:S01]  /*1020*/  VIADD R8, R3, 0x200 ;  /* 0x0000020003087836 */ /* 0x000fe20000000000 */
[----:B------:R-:W-:Y:S02]  /*1030*/  LEA.HI.X R9, R26, UR7, R9, 0x2, P2 ;  /* 0x000000071a097c11 */ /* 0x000fe400090f1409 */
[C---:B------:R-:W-:Y:S02]  /*1040*/  IADD3 R36, P2, P3, R13.reuse, R37, R36 ;  /* 0x000000250d247210 */ /* 0x040fe40007b5e024 */
[----:B------:R-:W-:-:S02]  /*1050*/  IADD3 R30, P4, P5, R13, R31, R30 ;  /* 0x0000001f0d1e7210 */ /* 0x000fc40007d9e01e */
[----:B------:R-:W-:Y:S02]  /*1060*/  LEA.HI R23, R23, R8, RZ, 0x10 ;  /* 0x0000000817177211 */ /* 0x000fe400078f80ff */
[C---:B------:R-:W-:Y:S02]  /*1070*/  IADD3.X R37, R24.reuse, R9, RZ, P2, P3 ;  /* 0x0000000918257210 */ /* 0x040fe400017e64ff */
[----:B------:R-:W-:Y:S02]  /*1080*/  CS2R R8, SRZ ;  /* 0x0000000000087805 */ /* 0x000fe4000001ff00 */
[----:B------:R-:W-:Y:S02]  /*1090*/  IADD3.X R31, R24, R11, RZ, P4, P5 ;  /* 0x0000000b181f7210 */ /* 0x000fe400027ea4ff */
[----:B------:R-:W-:-:S06]  /*10a0*/  CS2R R10, SRZ ;  /* 0x00000000000a7805 */ /* 0x000fcc000001ff00 */
[----:B------:R-:W2:Y:S01]  /*10b0*/  @!P0 LDG.E.EL.128 R8, desc[UR4][R32.64] ;  /* 0x0000000420088981 */ /* 0x000ea2000c2e1d00 */
[----:B------:R-:W-:Y:S01]  /*10c0*/  IMAD.MOV.U32 R26, RZ, RZ, RZ ;  /* 0x000000ffff1a7224 */ /* 0x000fe200078e00ff */
[----:B------:R-:W-:Y:S01]  /*10d0*/  SHF.R.S32.HI R23, RZ, 0x10, R23 ;  /* 0x00000010ff177819 */ /* 0x000fe20000011417 */
[----:B------:R-:W-:-:S04]  /*10e0*/  IMAD.WIDE R38, R25, 0x4, R38 ;  /* 0x0000000419267825 */ /* 0x000fc800078e0226 */
[----:B------:R-:W-:Y:S01]  /*10f0*/  IMAD.SHL.U32 R35, R2, 0x10, RZ ;  /* 0x0000001002237824 */ /* 0x000fe200078e00ff */
[----:B------:R0:W3:Y:S01]  /*1100*/  @!P1 LDG.E.EL R26, desc[UR4][R38.64] ;  /* 0x00000004261a9981 */ /* 0x0000e2000c2e1900 */
[----:B------:R-:W-:Y:S02]  /*1110*/  IMAD.SHL.U32 R34, R23, 0x2000, RZ ;  /* 0x0000200017227824 */ /* 0x000fe400078e00ff */
[----:B------:R-:W-:-:S04]  /*1120*/  IMAD.WIDE R30, R35, 0x4, R30 ;  /* 0x00000004231e7825 */ /* 0x000fc800078e021e */
[----:B------:R-:W-:Y:S02]  /*1130*/  IMAD.MOV.U32 R29, RZ, RZ, RZ ;  /* 0x000000ffff1d7224 */ /* 0x000fe400078e00ff */
[----:B------:R-:W-:-:S05]  /*1140*/  IMAD.WIDE R30, R34, 0x4, R30 ;  /* 0x00000004221e7825 */ /* 0x000fca00078e021e */
[----:B------:R1:W3:Y:S01]  /*1150*/  @!P0 LDG.E.EL R29, desc[UR4][R30.64] ;  /* 0x000000041e1d8981 */ /* 0x0002e2000c2e1900 */
[----:B------:R-:W-:-:S04]  /*1160*/  IMAD.WIDE R36, R35, 0x4, R36 ;  /* 0x0000000423247825 */ /* 0x000fc800078e0224 */
[----:B------:R-:W-:Y:S02]  /*1170*/  IMAD.MOV.U32 R25, RZ, RZ, RZ ;  /* 0x000000ffff197224 */ /* 0x000fe400078e00ff */
[----:B------:R-:W-:-:S05]  /*1180*/  IMAD.WIDE R36, R34, 0x4, R36 ;  /* 0x0000000422247825 */ /* 0x000fca00078e0224 */
[----:B------:R0:W3:Y:S01]  /*1190*/  @!P0 LDG.E.EL R25, desc[UR4][R36.64] ;  /* 0x0000000424198981 */ /* 0x0000e2000c2e1900 */
[----:B--2---:R-:W-:Y:S02]  /*11a0*/  SEL R9, R9, RZ, !P0 ;  /* 0x000000ff09097207 */ /* 0x004fe40004000000 */
[----:B------:R-:W-:Y:S02]  /*11b0*/  SEL R40, R8, RZ, !P0 ;  /* 0x000000ff08287207 */ /* 0x000fe40004000000 */
[----:B------:R-:W-:Y:S02]  /*11c0*/  SHF.R.U32.HI R8, RZ, 0x1b, R9 ;  /* 0x0000001bff087819 */ /* 0x000fe40000011609 */
[----:B0-----:R-:W-:Y:S02]  /*11d0*/  SEL R38, R10, RZ, !P0 ;  /* 0x000000ff0a267207 */ /* 0x001fe40004000000 */
[----:B------:R-:W-:Y:S02]  /*11e0*/  LEA R10, P2, R40, UR6, 0x2 ;  /* 0x00000006280a7c11 */ /* 0x000fe4000f8410ff */
[----:B------:R-:W-:-:S02]  /*11f0*/  LOP3.LUT R8, R8, 0x10, RZ, 0xc0, !PT ;  /* 0x0000001008087812 */ /* 0x000fc400078ec0ff */
[----:B------:R-:W-:Y:S02]  /*1200*/  LEA.HI.X R9, R40, UR7, R9, 0x2, P2 ;  /* 0x0000000728097c11 */ /* 0x000fe400090f1409 */
[----:B------:R-:W-:Y:S02]  /*1210*/  SEL R11, R11, RZ, !P0 ;  /* 0x000000ff0b0b7207 */ /* 0x000fe40004000000 */
[----:B------:R-:W-:Y:S02]  /*1220*/  IADD3 R8, P2, P3, R13, R10, R8 ;  /* 0x0000000a0d087210 */ /* 0x000fe40007b5e008 */
[----:B------:R-:W-:Y:S02]  /*1230*/  SHF.R.U32.HI R10, RZ, 0x1b, R11 ;  /* 0x0000001bff0a7819 */ /* 0x000fe4000001160b */
[----:B-1----:R-:W-:Y:S02]  /*1240*/  LEA R30, P4, R38, UR6, 0x2 ;  /* 0x00000006261e7c11 */ /* 0x002fe4000f8810ff */
[----:B------:R-:W-:-:S02]  /*1250*/  IADD3.X R9, R24, R9, RZ, P2, P3 ;  /* 0x0000000918097210 */ /* 0x000fc400017e64ff */
[----:B------:R-:W-:Y:S02]  /*1260*/  LOP3.LUT R10, R10, 0x10, RZ, 0xc0, !PT ;  /* 0x000000100a0a7812 */ /* 0x000fe400078ec0ff */
[----:B------:R-:W-:Y:S01]  /*1270*/  LEA.HI.X R11, R38, UR7, R11, 0x2, P4 ;  /* 0x00000007260b7c11 */ /* 0x000fe2000a0f140b */
[----:B------:R-:W-:Y:S01]  /*1280*/  IMAD.WIDE R38, R35, 0x4, R8 ;  /* 0x0000000423267825 */ /* 0x000fe200078e0208 */
[----:B------:R-:W-:Y:S01]  /*1290*/  IADD3 R10, P5, P6, R13, R30, R10 ;  /* 0x0000001e0d0a7210 */ /* 0x000fe20007ebe00a */
[----:B------:R-:W0:Y:S01]  /*12a0*/  LDC.64 R8, c[0x0][0x238] ;  /* 0x00008e00ff087b82 */ /* 0x000e220000000a00 */
[----:B------:R-:W-:Y:S01]  /*12b0*/  SEL R20, R20, RZ, !P1 ;  /* 0x000000ff14147207 */ /* 0x000fe20004800000 */
[----:B------:R-:W-:Y:S01]  /*12c0*/  ULDC.64 UR6, c[0x0][0x248] ;  /* 0x0000920000067ab9 */ /* 0x000fe20000000a00 */
[----:B------:R-:W-:Y:S02]  /*12d0*/  IADD3.X R11, R24, R11, RZ, P5, P6 ;  /* 0x0000000b180b7210 */ /* 0x000fe40002fec4ff */
[----:B------:R-:W-:-:S04]  /*12e0*/  SHF.R.S32.HI R24, RZ, 0x1f, R3 ;  /* 0x0000001fff187819 */ /* 0x000fc80000011403 */
[----:B------:R-:W-:Y:S01]  /*12f0*/  LEA.HI R33, R24, R3, RZ, 0x3 ;  /* 0x0000000318217211 */ /* 0x000fe200078f18ff */
[----:B------:R-:W-:-:S03]  /*1300*/  IMAD.WIDE R10, R35, 0x4, R10 ;  /* 0x00000004230a7825 */ /* 0x000fc600078e020a */
[----:B------:R-:W-:Y:S01]  /*1310*/  LOP3.LUT R32, R33, 0xfffffff8, RZ, 0xc0, !PT ;  /* 0xfffffff821207812 */ /* 0x000fe200078ec0ff */
[----:B------:R-:W-:-:S04]  /*1320*/  IMAD.WIDE R38, R34, 0x4, R38 ;  /* 0x0000000422267825 */ /* 0x000fc800078e0226 */
[----:B------:R-:W-:Y:S02]  /*1330*/  IMAD.IADD R35, R3, 0x1, -R32 ;  /* 0x0000000103237824 */ /* 0x000fe400078e0a20 */
[----:B------:R-:W-:Y:S01]  /*1340*/  IMAD.WIDE R36, R34, 0x4, R10 ;  /* 0x0000000422247825 */ /* 0x000fe200078e020a */
[----:B------:R-:W-:-:S03]  /*1350*/  CS2R R10, SRZ ;  /* 0x00000000000a7805 */ /* 0x000fc6000001ff00 */
[----:B0-----:R-:W-:Y:S01]  /*1360*/  IMAD.WIDE R34, R35, 0x4, R8 ;  /* 0x0000000423227825 */ /* 0x001fe200078e0208 */
[----:B------:R-:W-:-:S06]  /*1370*/  CS2R R8, SRZ ;  /* 0x0000000000087805 */ /* 0x000fcc000001ff00 */
[----:B------:R-:W2:Y:S01]  /*1380*/  @!P1 LDG.E.EL.128 R8, desc[UR4][R34.64] ;  /* 0x0000000422089981 */ /* 0x000ea2000c2e1d00 */
[----:B------:R-:W-:Y:S02]  /*1390*/  SEL R13, R14, RZ, !P1 ;  /* 0x000000ff0e0d7207 */ /* 0x000fe40004800000 */
[----:B---3--:R-:W-:Y:S02]  /*13a0*/  SEL R12, R12, RZ, !P1 ;  /* 0x000000ff0c0c7207 */ /* 0x008fe40004800000 */
[----:B------:R-:W-:Y:S01]  /*13b0*/  SEL R15, R15, RZ, !P1 ;  /* 0x000000ff0f0f7207 */ /* 0x000fe20004800000 */
[----:B------:R-:W-:-:S04]  /*13c0*/  FADD R13, -R20, R13 ;  /* 0x0000000d140d7221 */ /* 0x000fc80000000100 */
[----:B------:R-:W-:Y:S01]  /*13d0*/  FADD R15, -R12, R15 ;  /* 0x0000000f0c0f7221 */ /* 0x000fe20000000100 */
[----:B--2---:R-:W-:Y:S02]  /*13e0*/  SEL R8, R8, RZ, !P1 ;  /* 0x000000ff08087207 */ /* 0x004fe40004800000 */
[----:B------:R-:W-:-:S03]  /*13f0*/  SEL R9, R9, RZ, !P1 ;  /* 0x000000ff09097207 */ /* 0x000fc60004800000 */
[----:B------:R-:W-:Y:S02]  /*1400*/  FFMA R20, R13, R8, R20 ;  /* 0x000000080d147223 */ /* 0x000fe40000000014 */
[----:B------:R-:W-:Y:S01]  /*1410*/  FFMA R32, R15, R9, R12 ;  /* 0x000000090f207223 */ /* 0x000fe2000000000c */
[----:B------:R-:W-:Y:S02]  /*1420*/  CS2R R12, SRZ ;  /* 0x00000000000c7805 */ /* 0x000fe4000001ff00 */
[----:B------:R-:W-:-:S06]  /*1430*/  CS2R R14, SRZ ;  /* 0x00000000000e7805 */ /* 0x000fcc000001ff00 */
[----:B------:R-:W2:Y:S01]  /*1440*/  @!P0 LDG.E.EL.128 R12, desc[UR4][R34.64] ;  /* 0x00000004220c8981 */ /* 0x000ea2000c2e1d00 */
[----:B------:R-:W-:Y:S02]  /*1450*/  SEL R21, R21, RZ, !P1 ;  /* 0x000000ff15157207 */ /* 0x000fe40004800000 */
[----:B------:R-:W-:Y:S02]  /*1460*/  CS2R R30, SRZ ;  /* 0x00000000001e7805 */ /* 0x000fe4000001ff00 */
[----:B------:R-:W-:Y:S02]  /*1470*/  SEL R28, R28, RZ, !P1 ;  /* 0x000000ff1c1c7207 */ /* 0x000fe40004800000 */
[----:B------:R-:W-:-:S03]  /*1480*/  SEL R10, R10, RZ, !P1 ;  /* 0x000000ff0a0a7207 */ /* 0x000fc60004800000 */
[----:B------:R-:W-:Y:S01]  /*1490*/  FADD R28, -R21, R28 ;  /* 0x0000001c151c7221 */ /* 0x000fe20000000100 */
[----:B------:R0:W3:Y:S01]  /*14a0*/  @!P0 LDG.E.EL R31, desc[UR4][R38.64] ;  /* 0x00000004261f8981 */ /* 0x0000e2000c2e1900 */
[----:B----4-:R-:W-:Y:S02]  /*14b0*/  SEL R9, R7, RZ, !P0 ;  /* 0x000000ff07097207 */ /* 0x010fe40004000000 */
[----:B------:R-:W-:Y:S01]  /*14c0*/  FFMA R21, R28, R10, R21 ;  /* 0x0000000a1c157223 */ /* 0x000fe20000000015 */
[----:B------:R-:W-:Y:S01]  /*14d0*/  LEA.HI R10, R6, R6, RZ, 0x3 ;  /* 0x00000006060a7211 */ /* 0x000fe200078f18ff */
[----:B------:R-:W4:Y:S01]  /*14e0*/  @!P0 LDG.E.EL R30, desc[UR4][R36.64] ;  /* 0x00000004241e8981 */ /* 0x000f22000c2e1900 */
[----:B------:R-:W1:Y:S08]  /*14f0*/  LDC.64 R6, c[0x0][0x240] ;  /* 0x00009000ff067b82 */ /* 0x000e700000000a00 */
[----:B0-----:R-:W0:Y:S01]  /*1500*/  LDC.64 R38, c[0x0][0x210] ;  /* 0x00008400ff267b82 */ /* 0x001e220000000a00 */
[----:B------:R-:W-:-:S02]  /*1510*/  SEL R8, R25, RZ, !P0 ;  /* 0x000000ff19087207 */ /* 0x000fc40004000000 */
[----:B------:R-:W-:Y:S02]  /*1520*/  SEL R19, R19, RZ, !P1 ;  /* 0x000000ff13137207 */ /* 0x000fe40004800000 */
[----:B------:R-:W-:Y:S01]  /*1530*/  SEL R26, R26, RZ, !P1 ;  /* 0x000000ff1a1a7207 */ /* 0x000fe20004800000 */
[----:B------:R-:W-:Y:S01]  /*1540*/  FADD R8, -R9, R8 ;  /* 0x0000000809087221 */ /* 0x000fe20000000100 */
[----:B------:R-:W-:Y:S02]  /*1550*/  SEL R11, R11, RZ, !P1 ;  /* 0x000000ff0b0b7207 */ /* 0x000fe40004800000 */
[----:B------:R-:W-:Y:S01]  /*1560*/  SHF.R.S32.HI R41, RZ, 0x3, R33 ;  /* 0x00000003ff297819 */ /* 0x000fe20000011421 */
[----:B------:R-:W-:Y:S01]  /*1570*/  FADD R26, -R19, R26 ;  /* 0x0000001a131a7221 */ /* 0x000fe20000000100 */
[----:B------:R-:W-:Y:S02]  /*1580*/  LOP3.LUT R10, R10, 0xfffffff8, RZ, 0xc0, !PT ;  /* 0xfffffff80a0a7812 */ /* 0x000fe400078ec0ff */
[----:B------:R-:W-:Y:S01]  /*1590*/  SEL R25, R18, RZ, !P0 ;  /* 0x000000ff12197207 */ /* 0x000fe20004000000 */
[----:B------:R-:W-:-:S02]  /*15a0*/  FFMA R19, R26, R11, R19 ;  /* 0x0000000b1a137223 */ /* 0x000fc40000000013 */
[----:B------:R-:W-:Y:S01]  /*15b0*/  IMAD.IADD R41, R41, 0x1, -R10 ;  /* 0x0000000129297824 */ /* 0x000fe200078e0a0a */
[----:B------:R-:W-:-:S03]  /*15c0*/  CS2R R10, SRZ ;  /* 0x00000000000a7805 */ /* 0x000fc6000001ff00 */
[----:B-1----:R-:W-:Y:S01]  /*15d0*/  IMAD.WIDE R40, R41, 0x4, R6 ;  /* 0x0000000429287825 */ /* 0x002fe200078e0206 */
[----:B--2---:R-:W-:-:S05]  /*15e0*/  SEL R12, R12, RZ, !P0 ;  /* 0x000000ff0c0c7207 */ /* 0x004fca0004000000 */
[----:B------:R-:W-:Y:S01]  /*15f0*/  FFMA R28, R8, R12, R9 ;  /* 0x0000000c081c7223 */ /* 0x000fe20000000009 */
[----:B------:R-:W-:Y:S02]  /*1600*/  SEL R12, R29, RZ, !P0 ;  /* 0x000000ff1d0c7207 */ /* 0x000fe40004000000 */
[----:B------:R-:W-:Y:S02]  /*1610*/  CS2R R8, SRZ ;  /* 0x0000000000087805 */ /* 0x000fe4000001ff00 */
[----:B------:R-:W-:Y:S01]  /*1620*/  SEL R18, R13, RZ, !P0 ;  /* 0x000000ff0d127207 */ /* 0x000fe20004000000 */
[----:B------:R-:W-:Y:S01]  /*1630*/  FADD R26, -R25, R12 ;  /* 0x0000000c191a7221 */ /* 0x000fe20000000100 */
[----:B0-----:R-:W-:-:S04]  /*1640*/  IMAD.WIDE R12, R22, 0x4, R38 ;  /* 0x00000004160c7825 */ /* 0x001fc800078e0226 */
[----:B------:R-:W-:Y:S01]  /*1650*/  IMAD.MOV.U32 R22, RZ, RZ, RZ ;  /* 0x000000ffff167224 */ /* 0x000fe200078e00ff */
[----:B------:R0:W2:Y:S05]  /*1660*/  @!P1 LDG.E.128 R8, desc[UR4][R12.64] ;  /* 0x000000040c089981 */ /* 0x0000aa000c1e1d00 */
[----:B------:R-:W2:Y:S01]  /*1670*/  @!P1 LDG.E.EL R22, desc[UR4][R40.64] ;  /* 0x0000000428169981 */ /* 0x000ea2000c2e1900 */
[----:B------:R-:W-:Y:S01]  /*1680*/  IMAD.WIDE R6, R5, 0x4, R6 ;  /* 0x0000000405067825 */ /* 0x000fe200078e0206 */
[----:B------:R-:W-:Y:S02]  /*1690*/  SHF.R.S32.HI R5, RZ, 0x1f, R0 ;  /* 0x0000001fff057819 */ /* 0x000fe40000011400 */
[----:B------:R-:W-:-:S02]  /*16a0*/  LEA.HI R0, R24, R3, RZ, 0x6 ;  /* 0x0000000318007211 */ /* 0x000fc400078f30ff */
[----:B------:R-:W-:Y:S02]  /*16b0*/  LEA.HI R5, R5, R4, RZ, 0xa ;  /* 0x0000000405057211 */ /* 0x000fe400078f50ff */
[----:B------:R-:W-:Y:S02]  /*16c0*/  LEA.HI R24, R24, R3, RZ, 0x10 ;  /* 0x0000000318187211 */ /* 0x000fe400078f80ff */
[----:B------:R-:W-:Y:S02]  /*16d0*/  SHF.R.S32.HI R4, RZ, 0x6, R0 ;  /* 0x00000006ff047819 */ /* 0x000fe40000011400 */
[----:B------:R-:W-:Y:S01]  /*16e0*/  LOP3.LUT R5, R5, 0xfffffc00, RZ, 0xc0, !PT ;  /* 0xfffffc0005057812 */ /* 0x000fe200078ec0ff */
[----:B------:R-:W-:Y:S01]  /*16f0*/  FFMA R18, R26, R18, R25 ;  /* 0x000000121a127223 */ /* 0x000fe20000000019 */
[----:B------:R-:W-:Y:S02]  /*1700*/  SEL R16, R16, RZ, !P0 ;  /* 0x000000ff10107207 */ /* 0x000fe40004000000 */
[----:B----4-:R-:W-:Y:S01]  /*1710*/  SEL R25, R30, RZ, !P0 ;  /* 0x000000ff1e197207 */ /* 0x010fe20004000000 */
[----:B------:R-:W-:Y:S01]  /*1720*/  IMAD.IADD R4, R4, 0x1, -R5 ;  /* 0x0000000104047824 */ /* 0x000fe200078e0a05 */
[----:B------:R-:W-:-:S02]  /*1730*/  SHF.R.S32.HI R24, RZ, 0x10, R24 ;  /* 0x00000010ff187819 */ /* 0x000fc40000011418 */
[----:B------:R-:W-:Y:S01]  /*1740*/  LOP3.LUT R0, R0, 0xffffffc0, RZ, 0xc0, !PT ;  /* 0xffffffc000007812 */ /* 0x000fe200078ec0ff */
[----:B------:R-:W-:Y:S01]  /*1750*/  IMAD.MOV.U32 R36, RZ, RZ, RZ ;  /* 0x000000ffff247224 */ /* 0x000fe200078e00ff */
[----:B-----5:R-:W-:Y:S02]  /*1760*/  SEL R17, R17, RZ, !P0 ;  /* 0x000000ff11117207 */ /* 0x020fe40004000000 */
[----:B------:R-:W-:Y:S02]  /*1770*/  CS2R R34, SRZ ;  /* 0x0000000000227805 */ /* 0x000fe4000001ff00 */
[----:B---3--:R-:W-:Y:S01]  /*1780*/  SEL R26, R31, RZ, !P0 ;  /* 0x000000ff1f1a7207 */ /* 0x008fe20004000000 */
[----:B------:R-:W-:Y:S01]  /*1790*/  IMAD.MOV.U32 R33, RZ, RZ, RZ ;  /* 0x000000ffff217224 */ /* 0x000fe200078e00ff */
[----:B------:R-:W-:Y:S01]  /*17a0*/  SEL R15, R15, RZ, !P0 ;  /* 0x000000ff0f0f7207 */ /* 0x000fe20004000000 */
[----:B------:R-:W-:Y:S01]  /*17b0*/  FADD R25, -R16, R25 ;  /* 0x0000001910197221 */ /* 0x000fe20000000100 */
[----:B------:R-:W-:-:S02]  /*17c0*/  IMAD.SHL.U32 R24, R24, 0x8000, RZ ;  /* 0x0000800018187824 */ /* 0x000fc400078e00ff */
[----:B------:R-:W-:Y:S02]  /*17d0*/  IMAD.IADD R0, R3, 0x1, -R0 ;  /* 0x0000000103007824 */ /* 0x000fe400078e0a00 */
[----:B------:R-:W-:Y:S01]  /*17e0*/  IMAD.SHL.U32 R5, R4, 0x40, RZ ;  /* 0x0000004004057824 */ /* 0x000fe200078e00ff */
[----:B------:R-:W-:Y:S01]  /*17f0*/  SEL R14, R14, RZ, !P0 ;  /* 0x000000ff0e0e7207 */ /* 0x000fe20004000000 */
[----:B------:R-:W-:Y:S01]  /*1800*/  FADD R26, -R17, R26 ;  /* 0x0000001a111a7221 */ /* 0x000fe20000000100 */
[----:B------:R-:W-:Y:S01]  /*1810*/  FFMA R30, R25, R15, R16 ;  /* 0x0000000f191e7223 */ /* 0x000fe20000000010 */
[----:B------:R-:W-:Y:S01]  /*1820*/  ISETP.GT.AND P2, PT, R4, 0x1ff, PT ;  /* 0x000001ff0400780c */ /* 0x000fe20003f44270 */
[----:B------:R-:W3:Y:S01]  /*1830*/  @!P0 LDG.E.EL R36, desc[UR4][R6.64] ;  /* 0x0000000406248981 */ /* 0x000ee2000c2e1900 */
[----:B------:R-:W-:Y:S01]  /*1840*/  IMAD.SHL.U32 R25, R23, 0x8000, RZ ;  /* 0x0000800017197824 */ /* 0x000fe200078e00ff */
[----:B------:R-:W-:Y:S02]  /*1850*/  IADD3 R4, P3, P4, R5, R0, R24 ;  /* 0x0000000005047210 */ /* 0x000fe40007c7e018 */
[----:B------:R-:W4:Y:S01]  /*1860*/  @!P0 LDG.E.EL R35, desc[UR4][R6.64] ;  /* 0x0000000406238981 */ /* 0x000f22000c2e1900 */
[----:B------:R-:W-:-:S02]  /*1870*/  SHF.R.S32.HI R5, RZ, 0x1f, R5 ;  /* 0x0000001fff057819 */ /* 0x000fc40000011405 */
[----:B------:R-:W-:Y:S01]  /*1880*/  SHF.R.S32.HI R23, RZ, 0x1f, R0 ;  /* 0x0000001fff177819 */ /* 0x000fe20000011400 */
[----:B------:R-:W5:Y:S01]  /*1890*/  @!P0 LDG.E.EL R33, desc[UR4][R6.64] ;  /* 0x0000000406218981 */ /* 0x000f62000c2e1900 */
[----:B------:R-:W-:-:S03]  /*18a0*/  FFMA R31, R26, R14, R17 ;  /* 0x0000000e1a1f7223 */ /* 0x000fc60000000011 */
[----:B------:R1:W5:Y:S01]  /*18b0*/  @!P0 LDG.E.EL R34, desc[UR4][R6.64] ;  /* 0x0000000406228981 */ /* 0x000362000c2e1900 */
[----:B------:R-:W-:Y:S02]  /*18c0*/  CS2R R16, SRZ ;  /* 0x0000000000107805 */ /* 0x000fe4000001ff00 */
[----:B0-----:R-:W-:Y:S02]  /*18d0*/  CS2R R12, SRZ ;  /* 0x00000000000c7805 */ /* 0x001fe4000001ff00 */
[----:B------:R-:W-:Y:S01]  /*18e0*/  CS2R R14, SRZ ;  /* 0x00000000000e7805 */ /* 0x000fe2000001ff00 */
[----:B------:R-:W-:Y:S01]  /*18f0*/  IMAD.WIDE R38, R27, 0x4, R38 ;  /* 0x000000041b267825 */ /* 0x000fe200078e0226 */
[----:B------:R-:W5:Y:S01]  /*1900*/  @!P1 LDG.E.EL R16, desc[UR4][R40.64] ;  /* 0x0000000428109981 */ /* 0x000f62000c2e1900 */
[----:B-1----:R-:W-:Y:S02]  /*1910*/  SHF.R.S32.HI R6, RZ, 0x1f, R24 ;  /* 0x0000001fff067819 */ /* 0x002fe40000011418 */
[----:B------:R-:W-:Y:S01]  /*1920*/  IMAD.SHL.U32 R7, R2, 0x40, RZ ;  /* 0x0000004002077824 */ /* 0x000fe200078e00ff */
[----:B------:R-:W-:Y:S01]  /*1930*/  SHF.R.S32.HI R24, RZ, 0x1f, R25 ;  /* 0x0000001fff187819 */ /* 0x000fe20000011419 */
[----:B------:R0:W5:Y:S01]  /*1940*/  @!P0 LDG.E.128 R12, desc[UR4][R38.64] ;  /* 0x00000004260c8981 */ /* 0x000162000c1e1d00 */
[----:B------:R-:W-:-:S02]  /*1950*/  IADD3.X R5, R5, R23, R6, P3, P4 ;  /* 0x0000001705057210 */ /* 0x000fc40001fe8406 */
[----:B------:R-:W-:Y:S01]  /*1960*/  IADD3 R0, P3, P4, R7, R0, R25 ;  /* 0x0000000007007210 */ /* 0x000fe20007c7e019 */
[----:B------:R-:W-:Y:S01]  /*1970*/  IMAD.MOV.U32 R29, RZ, RZ, RZ ;  /* 0x000000ffff1d7224 */ /* 0x000fe200078e00ff */
[----:B------:R-:W-:Y:S01]  /*1980*/  SHF.R.S32.HI R6, RZ, 0x1f, R7 ;  /* 0x0000001fff067819 */ /* 0x000fe20000011407 */
[----:B------:R-:W5:Y:S03]  /*1990*/  @!P1 LDG.E.EL R17, desc[UR4][R40.64] ;  /* 0x0000000428119981 */ /* 0x000f66000c2e1900 */
[----:B------:R-:W-:Y:S01]  /*19a0*/  IADD3.X R23, R6, R23, R24, P3, P4 ;  /* 0x0000001706177210 */ /* 0x000fe20001fe8418 */
[----:B------:R-:W5:Y:S01]  /*19b0*/  @!P1 LDG.E.EL R29, desc[UR4][R40.64] ;  /* 0x00000004281d9981 */ /* 0x000f62000c2e1900 */
[----:B0-----:R-:W-:-:S04]  /*19c0*/  LEA R38, P3, R4, UR6, 0x2 ;  /* 0x0000000604267c11 */ /* 0x001fc8000f8610ff */
[----:B------:R-:W-:Y:S02]  /*19d0*/  LEA.HI.X R39, R4, UR7, R5, 0x2, P3 ;  /* 0x0000000704277c11 */ /* 0x000fe400098f1405 */
[----:B------:R-:W-:Y:S02]  /*19e0*/  ISETP.GT.AND P3, PT, R2, 0x1ff, PT ;  /* 0x000001ff0200780c */ /* 0x000fe40003f64270 */
[----:B------:R-:W-:Y:S01]  /*19f0*/  CS2R R4, SRZ ;  /* 0x0000000000047805 */ /* 0x000fe2000001ff00 */
[----:B------:R-:W-:Y:S02]  /*1a00*/  IMAD.MOV.U32 R6, RZ, RZ, RZ ;  /* 0x000000ffff067224 */ /* 0x000fe400078e00ff */
[----:B------:R-:W-:Y:S01]  /*1a10*/  IMAD.MOV.U32 R7, RZ, RZ, RZ ;  /* 0x000000ffff077224 */ /* 0x000fe200078e00ff */
[----:B------:R-:W-:Y:S01]  /*1a20*/  CS2R R26, SRZ ;  /* 0x00000000001a7805 */ /* 0x000fe2000001ff00 */
[----:B------:R-:W-:-:S04]  /*1a30*/  IMAD.MOV.U32 R24, RZ, RZ, RZ ;  /* 0x000000ffff187224 */ /* 0x000fc800078e00ff */
[----:B------:R-:W5:Y:S01]  /*1a40*/  @P2 LDG.E.128 R4, desc[UR4][R38.64+-0x20000] ;  /* 0xfe00000426042981 */ /* 0x000f62000c1e1d00 */
[----:B--2---:R-:W-:Y:S02]  /*1a50*/  SEL R25, R8, RZ, !P1 ;  /* 0x000000ff08197207 */ /* 0x004fe40004800000 */
[----:B------:R-:W-:-:S03]  /*1a60*/  SEL R2, R22, RZ, !P1 ;  /* 0x000000ff16027207 */ /* 0x000fc60004800000 */
[----:B------:R-:W-:Y:S01]  /*1a70*/  FADD R20, -R25, R20 ;  /* 0x0000001419147221 */ /* 0x000fe20000000100 */
[----:B------:R-:W-:-:S04]  /*1a80*/  LEA R22, P4, R0, UR6, 0x2 ;  /* 0x0000000600167c11 */ /* 0x000fc8000f8810ff */
[----:B------:R-:W-:Y:S01]  /*1a90*/  LEA.HI.X R23, R0, UR7, R23, 0x2, P4 ;  /* 0x0000000700177c11 */ /* 0x000fe2000a0f1417 */
[----:B------:R-:W-:Y:S01]  /*1aa0*/  FFMA R0, R20, R2, R25 ;  /* 0x0000000214007223 */ /* 0x000fe20000000019 */
[----:B------:R-:W-:-:S06]  /*1ab0*/  IMAD.MOV.U32 R25, RZ, RZ, RZ ;  /* 0x000000ffff197224 */ /* 0x000fcc00078e00ff */
[----:B------:R0:W2:Y:S01]  /*1ac0*/  @P3 LDG.E.128 R24, desc[UR4][R22.64+-0x20000] ;  /* 0xfe00000416183981 */ /* 0x0000a2000c1e1d00 */
[----:B------:R-:W-:Y:S02]  /*1ad0*/  SEL R37, R9, RZ, !P1 ;  /* 0x000000ff09257207 */ /* 0x000fe40004800000 */
[----:B------:R-:W1:Y:S03]  /*1ae0*/  LDC.64 R8, c[0x0][0x250] ;  /* 0x00009400ff087b82 */ /* 0x000e660000000a00 */
[----:B------:R-:W-:Y:S01]  /*1af0*/  FADD R2, -R37, R32 ;  /* 0x0000002025027221 */ /* 0x000fe20000000100 */
[----:B------:R-:W-:Y:S02]  /*1b00*/  SEL R10, R10, RZ, !P1 ;  /* 0x000000ff0a0a7207 */ /* 0x000fe40004800000 */
[----:B---3--:R-:W-:Y:S02]  /*1b10*/  SEL R36, R36, RZ, !P0 ;  /* 0x000000ff24247207 */ /* 0x008fe40004000000 */
[----:B----4-:R-:W-:-:S02]  /*1b20*/  SEL R35, R35, RZ, !P0 ;  /* 0x000000ff23237207 */ /* 0x010fc40004000000 */
[----:B-----5:R-:W-:-:S05]  /*1b30*/  SEL R16, R16, RZ, !P1 ;  /* 0x000000ff10107207 */ /* 0x020fca0004800000 */
[----:B------:R-:W-:Y:S01]  /*1b40*/  FFMA R2, R2, R16, R37 ;  /* 0x0000001002027223 */ /* 0x000fe20000000025 */
[----:B------:R-:W-:Y:S01]  /*1b50*/  SEL R16, R11, RZ, !P1 ;  /* 0x000000ff0b107207 */ /* 0x000fe20004800000 */
[----:B------:R-:W-:Y:S01]  /*1b60*/  FADD R11, -R10, R21 ;  /* 0x000000150a0b7221 */ /* 0x000fe20000000100 */
[----:B0-----:R-:W-:Y:S02]  /*1b70*/  SEL R23, R12, RZ, !P0 ;  /* 0x000000ff0c177207 */ /* 0x001fe40004000000 */
[----:B------:R-:W-:Y:S01]  /*1b80*/  SEL R13, R13, RZ, !P0 ;  /* 0x000000ff0d0d7207 */ /* 0x000fe20004000000 */
[----:B------:R-:W-:Y:S01]  /*1b90*/  FADD R19, -R16, R19 ;  /* 0x0000001310137221 */ /* 0x000fe20000000100 */
[----:B------:R-:W-:Y:S02]  /*1ba0*/  SEL R17, R17, RZ, !P1 ;  /* 0x000000ff11117207 */ /* 0x000fe40004800000 */
[----:B------:R-:W-:Y:S02]  /*1bb0*/  SEL R14, R14, RZ, !P0 ;  /* 0x000000ff0e0e7207 */ /* 0x000fe40004000000 */
[----:B------:R-:W-:-:S02]  /*1bc0*/  SEL R29, R29, RZ, !P1 ;  /* 0x000000ff1d1d7207 */ /* 0x000fc40004800000 */
[----:B------:R-:W-:Y:S01]  /*1bd0*/  SEL R15, R15, RZ, !P0 ;  /* 0x000000ff0f0f7207 */ /* 0x000fe20004000000 */
[----:B------:R-:W-:Y:S01]  /*1be0*/  FADD R28, -R23, R28 ;  /* 0x0000001c171c7221 */ /* 0x000fe20000000100 */
[----:B------:R-:W-:Y:S01]  /*1bf0*/  SEL R33, R33, RZ, !P0 ;  /* 0x000000ff21217207 */ /* 0x000fe20004000000 */
[----:B------:R-:W-:Y:S01]  /*1c00*/  FFMA R11, R11, R29, R10 ;  /* 0x0000001d0b0b7223 */ /* 0x000fe2000000000a */
[----:B------:R-:W-:Y:S01]  /*1c10*/  SEL R34, R34, RZ, !P0 ;  /* 0x000000ff22227207 */ /* 0x000fe20004000000 */
[----:B------:R-:W-:Y:S01]  /*1c20*/  FFMA R10, R19, R17, R16 ;  /* 0x00000011130a7223 */ /* 0x000fe20000000010 */
[----:B------:R-:W-:Y:S01]  /*1c30*/  FADD R18, -R13, R18 ;  /* 0x000000120d127221 */ /* 0x000fe20000000100 */
[----:B------:R-:W-:Y:S01]  /*1c40*/  FADD R31, -R14, R31 ;  /* 0x0000001f0e1f7221 */ /* 0x000fe20000000100 */
[----:B------:R-:W-:Y:S01]  /*1c50*/  FADD R30, -R15, R30 ;  /* 0x0000001e0f1e7221 */ /* 0x000fe20000000100 */
[----:B-1----:R-:W-:Y:S01]  /*1c60*/  IMAD.WIDE R8, R3, 0x4, R8 ;  /* 0x0000000403087825 */ /* 0x002fe200078e0208 */
[----:B------:R-:W-:-:S02]  /*1c70*/  SEL R17, R4, RZ, P2 ;  /* 0x000000ff04117207 */ /* 0x000fc40001000000 */
[----:B------:R-:W-:Y:S02]  /*1c80*/  SEL R19, R5, RZ, P2 ;  /* 0x000000ff05137207 */ /* 0x000fe40001000000 */
[----:B------:R-:W-:Y:S02]  /*1c90*/  SEL R16, R6, RZ, P2 ;  /* 0x000000ff06107207 */ /* 0x000fe40001000000 */
[----:B------:R-:W-:Y:S01]  /*1ca0*/  SEL R21, R7, RZ, P2 ;  /* 0x000000ff07157207 */ /* 0x000fe20001000000 */
[----:B------:R-:W-:Y:S01]  /*1cb0*/  FFMA R4, R28, R36, R23 ;  /* 0x000000241c047223 */ /* 0x000fe20000000017 */
[----:B------:R-:W-:Y:S01]  /*1cc0*/  FFMA R5, R18, R35, R13 ;  /* 0x0000002312057223 */ /* 0x000fe2000000000d */
[----:B------:R-:W-:Y:S01]  /*1cd0*/  FFMA R6, R31, R33, R14 ;  /* 0x000000211f067223 */ /* 0x000fe2000000000e */
[----:B------:R-:W-:Y:S01]  /*1ce0*/  FFMA R7, R30, R34, R15 ;  /* 0x000000221e077223 */ /* 0x000fe2000000000f */
[----:B------:R-:W-:Y:S02]  /*1cf0*/  SEL R12, R0, R17, !P1 ;  /* 0x00000011000c7207 */ /* 0x000fe40004800000 */
[----:B------:R-:W-:-:S02]  /*1d00*/  SEL R13, R2, R19, !P1 ;  /* 0x00000013020d7207 */ /* 0x000fc40004800000 */
[----:B------:R-:W-:Y:S02]  /*1d10*/  SEL R14, R11, R16, !P1 ;  /* 0x000000100b0e7207 */ /* 0x000fe40004800000 */
[----:B------:R-:W-:-:S05]  /*1d20*/  SEL R15, R10, R21, !P1 ;  /* 0x000000150a0f7207 */ /* 0x000fca0004800000 */
[----:B------:R-:W-:Y:S01]  /*1d30*/  STG.E.128 desc[UR4][R8.64], R12 ;  /* 0x0000000c08007986 */ /* 0x000fe2000c101d04 */
[----:B--2---:R-:W-:Y:S02]  /*1d40*/  @P0 SEL R4, R24, RZ, P3 ;  /* 0x000000ff18040207 */ /* 0x004fe40001800000 */
[----:B------:R-:W-:Y:S02]  /*1d50*/  @P0 SEL R5, R25, RZ, P3 ;  /* 0x000000ff19050207 */ /* 0x000fe40001800000 */
[----:B------:R-:W-:Y:S02]  /*1d60*/  @P0 SEL R6, R26, RZ, P3 ;  /* 0x000000ff1a060207 */ /* 0x000fe40001800000 */
[----:B------:R-:W-:-:S05]  /*1d70*/  @P0 SEL R7, R27, RZ, P3 ;  /* 0x000000ff1b070207 */ /* 0x000fca0001800000 */
[----:B------:R-:W-:Y:S01]  /*1d80*/  STG.E.128 desc[UR4][R8.64+0x800], R4 ;  /* 0x0008000408007986 */ /* 0x000fe2000c101d04 */
[----:B------:R-:W-:Y:S05]  /*1d90*/  EXIT ;  /* 0x000000000000794d */ /* 0x000fea0003800000 */
.L_x_0:
[----:B------:R-:W-:-:S00]  /*1da0*/  BRA `(.L_x_0) ;  /* 0xfffffffc00fc7947 */ /* 0x000fc0000383ffff */
[----:B------:R-:W-:-:S00]  /*1db0*/  NOP ;  /* 0x0000000000007918 */ /* 0x000fc00000000000 */
        /* <DEDUP_REMOVED lines=12> */
.L_x_1:


//--------------------- .nv.constant0.triton_poi_fused_cat_30 --------------------------
	.section	.nv.constant0.triton_poi_fused_cat_30,"a",@progbits
	.sectionflags	@""
	.align	4
.nv.constant0.triton_poi_fused_cat_30:
	.zero		604
